//
// Generated by NVIDIA NVVM Compiler
//
// Compiler Build ID: CL-36424714
// Cuda compilation tools, release 13.0, V13.0.88
// Based on NVVM 20.0.0
//

.version 9.0
.target sm_100
.address_size 64

	// .globl	_Z18calculateHistogramPjPhll
.func  (.param .b64 func_retval0) __internal_accurate_pow
(
	.param .b64 __internal_accurate_pow_param_0
)
;

.visible .entry _Z18calculateHistogramPjPhll(
	.param .u64 .ptr .align 1 _Z18calculateHistogramPjPhll_param_0,
	.param .u64 .ptr .align 1 _Z18calculateHistogramPjPhll_param_1,
	.param .u64 _Z18calculateHistogramPjPhll_param_2,
	.param .u64 _Z18calculateHistogramPjPhll_param_3
)
{
	.reg .pred 	%p<4>;
	.reg .b32 	%r<12>;
	.reg .b64 	%rd<15>;

	ld.param.u64 	%rd7, [_Z18calculateHistogramPjPhll_param_0];
	ld.param.u64 	%rd8, [_Z18calculateHistogramPjPhll_param_1];
	ld.param.u64 	%rd9, [_Z18calculateHistogramPjPhll_param_2];
	ld.param.u64 	%rd10, [_Z18calculateHistogramPjPhll_param_3];
	mov.u32 	%r4, %ntid.x;
	mov.u32 	%r5, %ctaid.x;
	mov.u32 	%r6, %tid.x;
	mad.lo.s32 	%r7, %r4, %r5, %r6;
	cvt.u32.u64 	%r8, %rd9;
	mul.lo.s32 	%r11, %r7, %r8;
	cvt.s64.s32 	%rd14, %r11;
	setp.lt.s64 	%p1, %rd9, 1;
	@%p1 bra 	$L__BB0_5;
	add.s64 	%rd2, %rd9, %rd14;
	cvta.to.global.u64 	%rd3, %rd8;
	cvta.to.global.u64 	%rd4, %rd7;
$L__BB0_2:
	setp.le.s64 	%p2, %rd10, %rd14;
	@%p2 bra 	$L__BB0_4;
	add.s64 	%rd11, %rd3, %rd14;
	ld.global.u8 	%r9, [%rd11];
	mul.wide.u32 	%rd12, %r9, 4;
	add.s64 	%rd13, %rd4, %rd12;
	atom.global.add.u32 	%r10, [%rd13], 1;
$L__BB0_4:
	add.s32 	%r11, %r11, 1;
	cvt.s64.s32 	%rd14, %r11;
	setp.gt.s64 	%p3, %rd2, %rd14;
	@%p3 bra 	$L__BB0_2;
$L__BB0_5:
	ret;

}
	// .globl	_Z21computeClassVariancesPjdlPd
.visible .entry _Z21computeClassVariancesPjdlPd(
	.param .u64 .ptr .align 1 _Z21computeClassVariancesPjdlPd_param_0,
	.param .f64 _Z21computeClassVariancesPjdlPd_param_1,
	.param .u64 _Z21computeClassVariancesPjdlPd_param_2,
	.param .u64 .ptr .align 1 _Z21computeClassVariancesPjdlPd_param_3
)
{
	.reg .pred 	%p<23>;
	.reg .b32 	%r<101>;
	.reg .b64 	%rd<19>;
	.reg .b64 	%fd<187>;

	ld.param.u64 	%rd7, [_Z21computeClassVariancesPjdlPd_param_0];
	ld.param.f64 	%fd38, [_Z21computeClassVariancesPjdlPd_param_1];
	ld.param.u64 	%rd5, [_Z21computeClassVariancesPjdlPd_param_2];
	ld.param.u64 	%rd6, [_Z21computeClassVariancesPjdlPd_param_3];
	cvta.to.global.u64 	%rd1, %rd7;
	mov.u32 	%r21, %ntid.x;
	mov.u32 	%r22, %ctaid.x;
	mov.u32 	%r23, %tid.x;
	mad.lo.s32 	%r1, %r21, %r22, %r23;
	setp.lt.s32 	%p1, %r1, 1;
	mov.f64 	%fd183, 0d0000000000000000;
	mov.f64 	%fd184, %fd183;
	@%p1 bra 	$L__BB1_13;
	and.b32  	%r2, %r1, 15;
	setp.lt.u32 	%p2, %r1, 16;
	mov.f64 	%fd184, 0d0000000000000000;
	mov.b32 	%r97, 0;
	mov.f64 	%fd183, %fd184;
	@%p2 bra 	$L__BB1_4;
	and.b32  	%r97, %r1, 2147483632;
	mov.b32 	%r95, 0;
	mov.f64 	%fd166, 0d0000000000000000;
	mov.f64 	%fd184, %fd166;
	mov.f64 	%fd183, %fd166;
$L__BB1_3:
	.pragma "nounroll";
	mul.wide.u32 	%rd8, %r95, 4;
	add.s64 	%rd9, %rd1, %rd8;
	ld.global.u32 	%r26, [%rd9];
	cvt.rn.f64.u32 	%fd43, %r26;
	add.f64 	%fd44, %fd183, %fd43;
	fma.rn.f64 	%fd45, %fd44, %fd166, %fd184;
	add.s32 	%r27, %r95, 1;
	ld.global.u32 	%r28, [%rd9+4];
	cvt.rn.f64.u32 	%fd46, %r28;
	add.f64 	%fd47, %fd44, %fd46;
	cvt.rn.f64.u32 	%fd48, %r27;
	fma.rn.f64 	%fd49, %fd47, %fd48, %fd45;
	add.s32 	%r29, %r95, 2;
	ld.global.u32 	%r30, [%rd9+8];
	cvt.rn.f64.u32 	%fd50, %r30;
	add.f64 	%fd51, %fd47, %fd50;
	cvt.rn.f64.u32 	%fd52, %r29;
	fma.rn.f64 	%fd53, %fd51, %fd52, %fd49;
	add.s32 	%r31, %r95, 3;
	ld.global.u32 	%r32, [%rd9+12];
	cvt.rn.f64.u32 	%fd54, %r32;
	add.f64 	%fd55, %fd51, %fd54;
	cvt.rn.f64.u32 	%fd56, %r31;
	fma.rn.f64 	%fd57, %fd55, %fd56, %fd53;
	add.s32 	%r33, %r95, 4;
	ld.global.u32 	%r34, [%rd9+16];
	cvt.rn.f64.u32 	%fd58, %r34;
	add.f64 	%fd59, %fd55, %fd58;
	cvt.rn.f64.u32 	%fd60, %r33;
	fma.rn.f64 	%fd61, %fd59, %fd60, %fd57;
	add.s32 	%r35, %r95, 5;
	ld.global.u32 	%r36, [%rd9+20];
	cvt.rn.f64.u32 	%fd62, %r36;
	add.f64 	%fd63, %fd59, %fd62;
	cvt.rn.f64.u32 	%fd64, %r35;
	fma.rn.f64 	%fd65, %fd63, %fd64, %fd61;
	add.s32 	%r37, %r95, 6;
	ld.global.u32 	%r38, [%rd9+24];
	cvt.rn.f64.u32 	%fd66, %r38;
	add.f64 	%fd67, %fd63, %fd66;
	cvt.rn.f64.u32 	%fd68, %r37;
	fma.rn.f64 	%fd69, %fd67, %fd68, %fd65;
	add.s32 	%r39, %r95, 7;
	ld.global.u32 	%r40, [%rd9+28];
	cvt.rn.f64.u32 	%fd70, %r40;
	add.f64 	%fd71, %fd67, %fd70;
	cvt.rn.f64.u32 	%fd72, %r39;
	fma.rn.f64 	%fd73, %fd71, %fd72, %fd69;
	add.s32 	%r41, %r95, 8;
	ld.global.u32 	%r42, [%rd9+32];
	cvt.rn.f64.u32 	%fd74, %r42;
	add.f64 	%fd75, %fd71, %fd74;
	cvt.rn.f64.u32 	%fd76, %r41;
	fma.rn.f64 	%fd77, %fd75, %fd76, %fd73;
	add.s32 	%r43, %r95, 9;
	ld.global.u32 	%r44, [%rd9+36];
	cvt.rn.f64.u32 	%fd78, %r44;
	add.f64 	%fd79, %fd75, %fd78;
	cvt.rn.f64.u32 	%fd80, %r43;
	fma.rn.f64 	%fd81, %fd79, %fd80, %fd77;
	add.s32 	%r45, %r95, 10;
	ld.global.u32 	%r46, [%rd9+40];
	cvt.rn.f64.u32 	%fd82, %r46;
	add.f64 	%fd83, %fd79, %fd82;
	cvt.rn.f64.u32 	%fd84, %r45;
	fma.rn.f64 	%fd85, %fd83, %fd84, %fd81;
	add.s32 	%r47, %r95, 11;
	ld.global.u32 	%r48, [%rd9+44];
	cvt.rn.f64.u32 	%fd86, %r48;
	add.f64 	%fd87, %fd83, %fd86;
	cvt.rn.f64.u32 	%fd88, %r47;
	fma.rn.f64 	%fd89, %fd87, %fd88, %fd85;
	add.s32 	%r49, %r95, 12;
	ld.global.u32 	%r50, [%rd9+48];
	cvt.rn.f64.u32 	%fd90, %r50;
	add.f64 	%fd91, %fd87, %fd90;
	cvt.rn.f64.u32 	%fd92, %r49;
	fma.rn.f64 	%fd93, %fd91, %fd92, %fd89;
	add.s32 	%r51, %r95, 13;
	ld.global.u32 	%r52, [%rd9+52];
	cvt.rn.f64.u32 	%fd94, %r52;
	add.f64 	%fd95, %fd91, %fd94;
	cvt.rn.f64.u32 	%fd96, %r51;
	fma.rn.f64 	%fd97, %fd95, %fd96, %fd93;
	add.s32 	%r53, %r95, 14;
	ld.global.u32 	%r54, [%rd9+56];
	cvt.rn.f64.u32 	%fd98, %r54;
	add.f64 	%fd99, %fd95, %fd98;
	cvt.rn.f64.u32 	%fd100, %r53;
	fma.rn.f64 	%fd101, %fd99, %fd100, %fd97;
	add.s32 	%r55, %r95, 15;
	ld.global.u32 	%r56, [%rd9+60];
	cvt.rn.f64.u32 	%fd102, %r56;
	add.f64 	%fd183, %fd99, %fd102;
	cvt.rn.f64.u32 	%fd103, %r55;
	fma.rn.f64 	%fd184, %fd183, %fd103, %fd101;
	add.f64 	%fd166, %fd166, 0d4030000000000000;
	add.s32 	%r95, %r95, 16;
	setp.ne.s32 	%p3, %r95, %r97;
	@%p3 bra 	$L__BB1_3;
$L__BB1_4:
	setp.eq.s32 	%p4, %r2, 0;
	@%p4 bra 	$L__BB1_13;
	and.b32  	%r7, %r1, 7;
	setp.lt.u32 	%p5, %r2, 8;
	@%p5 bra 	$L__BB1_7;
	mul.wide.u32 	%rd10, %r97, 4;
	add.s64 	%rd11, %rd1, %rd10;
	ld.global.u32 	%r57, [%rd11];
	cvt.rn.f64.u32 	%fd105, %r57;
	add.f64 	%fd106, %fd183, %fd105;
	cvt.rn.f64.u32 	%fd107, %r97;
	fma.rn.f64 	%fd108, %fd106, %fd107, %fd184;
	add.s32 	%r58, %r97, 1;
	ld.global.u32 	%r59, [%rd11+4];
	cvt.rn.f64.u32 	%fd109, %r59;
	add.f64 	%fd110, %fd106, %fd109;
	cvt.rn.f64.u32 	%fd111, %r58;
	fma.rn.f64 	%fd112, %fd110, %fd111, %fd108;
	add.s32 	%r60, %r97, 2;
	ld.global.u32 	%r61, [%rd11+8];
	cvt.rn.f64.u32 	%fd113, %r61;
	add.f64 	%fd114, %fd110, %fd113;
	cvt.rn.f64.u32 	%fd115, %r60;
	fma.rn.f64 	%fd116, %fd114, %fd115, %fd112;
	add.s32 	%r62, %r97, 3;
	ld.global.u32 	%r63, [%rd11+12];
	cvt.rn.f64.u32 	%fd117, %r63;
	add.f64 	%fd118, %fd114, %fd117;
	cvt.rn.f64.u32 	%fd119, %r62;
	fma.rn.f64 	%fd120, %fd118, %fd119, %fd116;
	add.s32 	%r64, %r97, 4;
	ld.global.u32 	%r65, [%rd11+16];
	cvt.rn.f64.u32 	%fd121, %r65;
	add.f64 	%fd122, %fd118, %fd121;
	cvt.rn.f64.u32 	%fd123, %r64;
	fma.rn.f64 	%fd124, %fd122, %fd123, %fd120;
	add.s32 	%r66, %r97, 5;
	ld.global.u32 	%r67, [%rd11+20];
	cvt.rn.f64.u32 	%fd125, %r67;
	add.f64 	%fd126, %fd122, %fd125;
	cvt.rn.f64.u32 	%fd127, %r66;
	fma.rn.f64 	%fd128, %fd126, %fd127, %fd124;
	add.s32 	%r68, %r97, 6;
	ld.global.u32 	%r69, [%rd11+24];
	cvt.rn.f64.u32 	%fd129, %r69;
	add.f64 	%fd130, %fd126, %fd129;
	cvt.rn.f64.u32 	%fd131, %r68;
	fma.rn.f64 	%fd132, %fd130, %fd131, %fd128;
	add.s32 	%r70, %r97, 7;
	ld.global.u32 	%r71, [%rd11+28];
	cvt.rn.f64.u32 	%fd133, %r71;
	add.f64 	%fd183, %fd130, %fd133;
	cvt.rn.f64.u32 	%fd134, %r70;
	fma.rn.f64 	%fd184, %fd183, %fd134, %fd132;
	add.s32 	%r97, %r97, 8;
$L__BB1_7:
	setp.eq.s32 	%p6, %r7, 0;
	@%p6 bra 	$L__BB1_13;
	and.b32  	%r10, %r1, 3;
	setp.lt.u32 	%p7, %r7, 4;
	@%p7 bra 	$L__BB1_10;
	mul.wide.u32 	%rd12, %r97, 4;
	add.s64 	%rd13, %rd1, %rd12;
	ld.global.u32 	%r72, [%rd13];
	cvt.rn.f64.u32 	%fd136, %r72;
	add.f64 	%fd137, %fd183, %fd136;
	cvt.rn.f64.u32 	%fd138, %r97;
	fma.rn.f64 	%fd139, %fd137, %fd138, %fd184;
	add.s32 	%r73, %r97, 1;
	ld.global.u32 	%r74, [%rd13+4];
	cvt.rn.f64.u32 	%fd140, %r74;
	add.f64 	%fd141, %fd137, %fd140;
	cvt.rn.f64.u32 	%fd142, %r73;
	fma.rn.f64 	%fd143, %fd141, %fd142, %fd139;
	add.s32 	%r75, %r97, 2;
	ld.global.u32 	%r76, [%rd13+8];
	cvt.rn.f64.u32 	%fd144, %r76;
	add.f64 	%fd145, %fd141, %fd144;
	cvt.rn.f64.u32 	%fd146, %r75;
	fma.rn.f64 	%fd147, %fd145, %fd146, %fd143;
	add.s32 	%r77, %r97, 3;
	ld.global.u32 	%r78, [%rd13+12];
	cvt.rn.f64.u32 	%fd148, %r78;
	add.f64 	%fd183, %fd145, %fd148;
	cvt.rn.f64.u32 	%fd149, %r77;
	fma.rn.f64 	%fd184, %fd183, %fd149, %fd147;
	add.s32 	%r97, %r97, 4;
$L__BB1_10:
	setp.eq.s32 	%p8, %r10, 0;
	@%p8 bra 	$L__BB1_13;
	mul.wide.u32 	%rd14, %r97, 4;
	add.s64 	%rd18, %rd1, %rd14;
	neg.s32 	%r99, %r10;
$L__BB1_12:
	.pragma "nounroll";
	ld.global.u32 	%r79, [%rd18];
	cvt.rn.f64.u32 	%fd150, %r79;
	add.f64 	%fd183, %fd183, %fd150;
	cvt.rn.f64.u32 	%fd151, %r97;
	fma.rn.f64 	%fd184, %fd183, %fd151, %fd184;
	add.s32 	%r97, %r97, 1;
	add.s64 	%rd18, %rd18, 4;
	add.s32 	%r99, %r99, 1;
	setp.ne.s32 	%p9, %r99, 0;
	@%p9 bra 	$L__BB1_12;
$L__BB1_13:
	cvt.rn.f64.s64 	%fd152, %rd5;
	sub.f64 	%fd153, %fd152, %fd183;
	div.rn.f64 	%fd154, %fd184, %fd183;
	sub.f64 	%fd155, %fd38, %fd184;
	div.rn.f64 	%fd156, %fd155, %fd153;
	mul.f64 	%fd29, %fd183, %fd153;
	sub.f64 	%fd30, %fd154, %fd156;
	{
	.reg .b32 %temp; 
	mov.b64 	{%temp, %r18}, %fd30;
	}
	mov.f64 	%fd157, 0d4000000000000000;
	{
	.reg .b32 %temp; 
	mov.b64 	{%temp, %r80}, %fd157;
	}
	and.b32  	%r20, %r80, 2146435072;
	setp.eq.s32 	%p10, %r20, 1062207488;
	abs.f64 	%fd31, %fd30;
	{ // callseq 0, 0
	.param .b64 param0;
	st.param.f64 	[param0], %fd31;
	.param .b64 retval0;
	call.uni (retval0), 
	__internal_accurate_pow, 
	(
	param0
	);
	ld.param.f64 	%fd158, [retval0];
	} // callseq 0
	setp.lt.s32 	%p11, %r18, 0;
	neg.f64 	%fd160, %fd158;
	selp.f64 	%fd161, %fd160, %fd158, %p10;
	selp.f64 	%fd186, %fd161, %fd158, %p11;
	setp.neu.f64 	%p12, %fd30, 0d0000000000000000;
	@%p12 bra 	$L__BB1_15;
	setp.eq.s32 	%p13, %r20, 1062207488;
	selp.b32 	%r81, %r18, 0, %p13;
	setp.lt.s32 	%p14, %r80, 0;
	or.b32  	%r82, %r81, 2146435072;
	selp.b32 	%r83, %r82, %r81, %p14;
	mov.b32 	%r84, 0;
	mov.b64 	%fd186, {%r84, %r83};
$L__BB1_15:
	add.f64 	%fd162, %fd30, 0d4000000000000000;
	{
	.reg .b32 %temp; 
	mov.b64 	{%temp, %r85}, %fd162;
	}
	and.b32  	%r86, %r85, 2146435072;
	setp.ne.s32 	%p15, %r86, 2146435072;
	@%p15 bra 	$L__BB1_20;
	setp.num.f64 	%p16, %fd30, %fd30;
	@%p16 bra 	$L__BB1_18;
	mov.f64 	%fd163, 0d4000000000000000;
	add.rn.f64 	%fd186, %fd30, %fd163;
	bra.uni 	$L__BB1_20;
$L__BB1_18:
	setp.neu.f64 	%p17, %fd31, 0d7FF0000000000000;
	@%p17 bra 	$L__BB1_20;
	setp.lt.s32 	%p18, %r18, 0;
	setp.eq.s32 	%p19, %r20, 1062207488;
	setp.lt.s32 	%p20, %r80, 0;
	selp.b32 	%r88, 0, 2146435072, %p20;
	and.b32  	%r89, %r80, 2147483647;
	setp.ne.s32 	%p21, %r89, 1071644672;
	or.b32  	%r90, %r88, -2147483648;
	selp.b32 	%r91, %r90, %r88, %p21;
	selp.b32 	%r92, %r91, %r88, %p19;
	selp.b32 	%r93, %r92, %r88, %p18;
	mov.b32 	%r94, 0;
	mov.b64 	%fd186, {%r94, %r93};
$L__BB1_20:
	cvta.to.global.u64 	%rd15, %rd6;
	setp.eq.f64 	%p22, %fd30, 0d3FF0000000000000;
	selp.f64 	%fd164, 0d3FF0000000000000, %fd186, %p22;
	mul.f64 	%fd165, %fd29, %fd164;
	mul.wide.s32 	%rd16, %r1, 8;
	add.s64 	%rd17, %rd15, %rd16;
	st.global.f64 	[%rd17], %fd165;
	ret;

}
	// .globl	_Z8binarizePhllh
.visible .entry _Z8binarizePhllh(
	.param .u64 .ptr .align 1 _Z8binarizePhllh_param_0,
	.param .u64 _Z8binarizePhllh_param_1,
	.param .u64 _Z8binarizePhllh_param_2,
	.param .u8 _Z8binarizePhllh_param_3
)
{
	.reg .pred 	%p<5>;
	.reg .b16 	%rs<4>;
	.reg .b32 	%r<10>;
	.reg .b64 	%rd<11>;

	ld.param.u64 	%rd6, [_Z8binarizePhllh_param_0];
	ld.param.u64 	%rd7, [_Z8binarizePhllh_param_1];
	ld.param.u64 	%rd8, [_Z8binarizePhllh_param_2];
	ld.param.u8 	%rs1, [_Z8binarizePhllh_param_3];
	mov.u32 	%r4, %ntid.x;
	mov.u32 	%r5, %ctaid.x;
	mov.u32 	%r6, %tid.x;
	mad.lo.s32 	%r7, %r4, %r5, %r6;
	cvt.u32.u64 	%r8, %rd8;
	mul.lo.s32 	%r9, %r7, %r8;
	cvt.s64.s32 	%rd10, %r9;
	setp.lt.s64 	%p1, %rd8, 1;
	@%p1 bra 	$L__BB2_5;
	add.s64 	%rd2, %rd8, %rd10;
	cvta.to.global.u64 	%rd3, %rd6;
$L__BB2_2:
	setp.le.s64 	%p2, %rd7, %rd10;
	@%p2 bra 	$L__BB2_4;
	add.s64 	%rd9, %rd3, %rd10;
	ld.global.u8 	%rs2, [%rd9];
	setp.gt.u16 	%p3, %rs1, %rs2;
	selp.s16 	%rs3, -1, 0, %p3;
	st.global.u8 	[%rd9], %rs3;
$L__BB2_4:
	add.s32 	%r9, %r9, 1;
	cvt.s64.s32 	%rd10, %r9;
	setp.gt.s64 	%p4, %rd2, %rd10;
	@%p4 bra 	$L__BB2_2;
$L__BB2_5:
	ret;

}
.func  (.param .b64 func_retval0) __internal_accurate_pow(
	.param .b64 __internal_accurate_pow_param_0
)
{
	.reg .pred 	%p<8>;
	.reg .b32 	%r<49>;
	.reg .b32 	%f<3>;
	.reg .b64 	%fd<109>;

	ld.param.f64 	%fd10, [__internal_accurate_pow_param_0];
	{
	.reg .b32 %temp; 
	mov.b64 	{%temp, %r46}, %fd10;
	}
	{
	.reg .b32 %temp; 
	mov.b64 	{%r45, %temp}, %fd10;
	}
	shr.u32 	%r47, %r46, 20;
	setp.gt.u32 	%p1, %r46, 1048575;
	@%p1 bra 	$L__BB3_2;
	mul.f64 	%fd11, %fd10, 0d4350000000000000;
	{
	.reg .b32 %temp; 
	mov.b64 	{%temp, %r46}, %fd11;
	}
	{
	.reg .b32 %temp; 
	mov.b64 	{%r45, %temp}, %fd11;
	}
	shr.u32 	%r16, %r46, 20;
	add.s32 	%r47, %r16, -54;
$L__BB3_2:
	add.s32 	%r48, %r47, -1023;
	and.b32  	%r17, %r46, -2146435073;
	or.b32  	%r18, %r17, 1072693248;
	mov.b64 	%fd107, {%r45, %r18};
	setp.lt.u32 	%p2, %r18, 1073127583;
	@%p2 bra 	$L__BB3_4;
	{
	.reg .b32 %temp; 
	mov.b64 	{%r19, %temp}, %fd107;
	}
	{
	.reg .b32 %temp; 
	mov.b64 	{%temp, %r20}, %fd107;
	}
	add.s32 	%r21, %r20, -1048576;
	mov.b64 	%fd107, {%r19, %r21};
	add.s32 	%r48, %r47, -1022;
$L__BB3_4:
	add.f64 	%fd12, %fd107, 0dBFF0000000000000;
	add.f64 	%fd13, %fd107, 0d3FF0000000000000;
	rcp.approx.ftz.f64 	%fd14, %fd13;
	neg.f64 	%fd15, %fd13;
	fma.rn.f64 	%fd16, %fd15, %fd14, 0d3FF0000000000000;
	fma.rn.f64 	%fd17, %fd16, %fd16, %fd16;
	fma.rn.f64 	%fd18, %fd17, %fd14, %fd14;
	mul.f64 	%fd19, %fd12, %fd18;
	fma.rn.f64 	%fd20, %fd12, %fd18, %fd19;
	mul.f64 	%fd21, %fd20, %fd20;
	fma.rn.f64 	%fd22, %fd21, 0d3EB0F5FF7D2CAFE2, 0d3ED0F5D241AD3B5A;
	fma.rn.f64 	%fd23, %fd22, %fd21, 0d3EF3B20A75488A3F;
	fma.rn.f64 	%fd24, %fd23, %fd21, 0d3F1745CDE4FAECD5;
	fma.rn.f64 	%fd25, %fd24, %fd21, 0d3F3C71C7258A578B;
	fma.rn.f64 	%fd26, %fd25, %fd21, 0d3F6249249242B910;
	fma.rn.f64 	%fd27, %fd26, %fd21, 0d3F89999999999DFB;
	sub.f64 	%fd28, %fd12, %fd20;
	add.f64 	%fd29, %fd28, %fd28;
	neg.f64 	%fd30, %fd20;
	fma.rn.f64 	%fd31, %fd30, %fd12, %fd29;
	mul.f64 	%fd32, %fd18, %fd31;
	fma.rn.f64 	%fd33, %fd21, %fd27, 0d3FB5555555555555;
	mov.f64 	%fd34, 0d3FB5555555555555;
	sub.f64 	%fd35, %fd34, %fd33;
	fma.rn.f64 	%fd36, %fd21, %fd27, %fd35;
	add.f64 	%fd37, %fd36, 0dBC46A4CB00B9E7B0;
	add.f64 	%fd38, %fd33, %fd37;
	sub.f64 	%fd39, %fd33, %fd38;
	add.f64 	%fd40, %fd37, %fd39;
	mul.rn.f64 	%fd41, %fd20, %fd20;
	neg.f64 	%fd42, %fd41;
	fma.rn.f64 	%fd43, %fd20, %fd20, %fd42;
	{
	.reg .b32 %temp; 
	mov.b64 	{%r22, %temp}, %fd32;
	}
	{
	.reg .b32 %temp; 
	mov.b64 	{%temp, %r23}, %fd32;
	}
	add.s32 	%r24, %r23, 1048576;
	mov.b64 	%fd44, {%r22, %r24};
	fma.rn.f64 	%fd45, %fd20, %fd44, %fd43;
	mul.rn.f64 	%fd46, %fd41, %fd20;
	neg.f64 	%fd47, %fd46;
	fma.rn.f64 	%fd48, %fd41, %fd20, %fd47;
	fma.rn.f64 	%fd49, %fd41, %fd32, %fd48;
	fma.rn.f64 	%fd50, %fd45, %fd20, %fd49;
	mul.rn.f64 	%fd51, %fd38, %fd46;
	neg.f64 	%fd52, %fd51;
	fma.rn.f64 	%fd53, %fd38, %fd46, %fd52;
	fma.rn.f64 	%fd54, %fd38, %fd50, %fd53;
	fma.rn.f64 	%fd55, %fd40, %fd46, %fd54;
	add.f64 	%fd56, %fd51, %fd55;
	sub.f64 	%fd57, %fd51, %fd56;
	add.f64 	%fd58, %fd55, %fd57;
	add.f64 	%fd59, %fd20, %fd56;
	sub.f64 	%fd60, %fd20, %fd59;
	add.f64 	%fd61, %fd56, %fd60;
	add.f64 	%fd62, %fd58, %fd61;
	add.f64 	%fd63, %fd32, %fd62;
	add.f64 	%fd64, %fd59, %fd63;
	sub.f64 	%fd65, %fd59, %fd64;
	add.f64 	%fd66, %fd63, %fd65;
	xor.b32  	%r25, %r48, -2147483648;
	mov.b32 	%r26, 1127219200;
	mov.b64 	%fd67, {%r25, %r26};
	mov.b32 	%r27, -2147483648;
	mov.b64 	%fd68, {%r27, %r26};
	sub.f64 	%fd69, %fd67, %fd68;
	fma.rn.f64 	%fd70, %fd69, 0d3FE62E42FEFA39EF, %fd64;
	fma.rn.f64 	%fd71, %fd69, 0dBFE62E42FEFA39EF, %fd70;
	sub.f64 	%fd72, %fd71, %fd64;
	sub.f64 	%fd73, %fd66, %fd72;
	fma.rn.f64 	%fd74, %fd69, 0d3C7ABC9E3B39803F, %fd73;
	add.f64 	%fd75, %fd70, %fd74;
	sub.f64 	%fd76, %fd70, %fd75;
	add.f64 	%fd77, %fd74, %fd76;
	mov.f64 	%fd78, 0d4000000000000000;
	{
	.reg .b32 %temp; 
	mov.b64 	{%temp, %r28}, %fd78;
	}
	{
	.reg .b32 %temp; 
	mov.b64 	{%r29, %temp}, %fd78;
	}
	shl.b32 	%r30, %r28, 1;
	setp.gt.u32 	%p3, %r30, -33554433;
	and.b32  	%r31, %r28, -15728641;
	selp.b32 	%r32, %r31, %r28, %p3;
	mov.b64 	%fd79, {%r29, %r32};
	mul.rn.f64 	%fd80, %fd75, %fd79;
	neg.f64 	%fd81, %fd80;
	fma.rn.f64 	%fd82, %fd75, %fd79, %fd81;
	fma.rn.f64 	%fd83, %fd77, %fd79, %fd82;
	add.f64 	%fd4, %fd80, %fd83;
	sub.f64 	%fd84, %fd80, %fd4;
	add.f64 	%fd5, %fd83, %fd84;
	fma.rn.f64 	%fd85, %fd4, 0d3FF71547652B82FE, 0d4338000000000000;
	{
	.reg .b32 %temp; 
	mov.b64 	{%r13, %temp}, %fd85;
	}
	mov.f64 	%fd86, 0dC338000000000000;
	add.rn.f64 	%fd87, %fd85, %fd86;
	fma.rn.f64 	%fd88, %fd87, 0dBFE62E42FEFA39EF, %fd4;
	fma.rn.f64 	%fd89, %fd87, 0dBC7ABC9E3B39803F, %fd88;
	fma.rn.f64 	%fd90, %fd89, 0d3E5ADE1569CE2BDF, 0d3E928AF3FCA213EA;
	fma.rn.f64 	%fd91, %fd90, %fd89, 0d3EC71DEE62401315;
	fma.rn.f64 	%fd92, %fd91, %fd89, 0d3EFA01997C89EB71;
	fma.rn.f64 	%fd93, %fd92, %fd89, 0d3F2A01A014761F65;
	fma.rn.f64 	%fd94, %fd93, %fd89, 0d3F56C16C1852B7AF;
	fma.rn.f64 	%fd95, %fd94, %fd89, 0d3F81111111122322;
	fma.rn.f64 	%fd96, %fd95, %fd89, 0d3FA55555555502A1;
	fma.rn.f64 	%fd97, %fd96, %fd89, 0d3FC5555555555511;
	fma.rn.f64 	%fd98, %fd97, %fd89, 0d3FE000000000000B;
	fma.rn.f64 	%fd99, %fd98, %fd89, 0d3FF0000000000000;
	fma.rn.f64 	%fd100, %fd99, %fd89, 0d3FF0000000000000;
	{
	.reg .b32 %temp; 
	mov.b64 	{%r14, %temp}, %fd100;
	}
	{
	.reg .b32 %temp; 
	mov.b64 	{%temp, %r15}, %fd100;
	}
	shl.b32 	%r33, %r13, 20;
	add.s32 	%r34, %r33, %r15;
	mov.b64 	%fd108, {%r14, %r34};
	{
	.reg .b32 %temp; 
	mov.b64 	{%temp, %r35}, %fd4;
	}
	mov.b32 	%f2, %r35;
	abs.f32 	%f1, %f2;
	setp.lt.f32 	%p4, %f1, 0f4086232B;
	@%p4 bra 	$L__BB3_7;
	setp.lt.f64 	%p5, %fd4, 0d0000000000000000;
	add.f64 	%fd101, %fd4, 0d7FF0000000000000;
	selp.f64 	%fd108, 0d0000000000000000, %fd101, %p5;
	setp.geu.f32 	%p6, %f1, 0f40874800;
	@%p6 bra 	$L__BB3_7;
	shr.u32 	%r36, %r13, 31;
	add.s32 	%r37, %r13, %r36;
	shr.s32 	%r38, %r37, 1;
	shl.b32 	%r39, %r38, 20;
	add.s32 	%r40, %r15, %r39;
	mov.b64 	%fd102, {%r14, %r40};
	sub.s32 	%r41, %r13, %r38;
	shl.b32 	%r42, %r41, 20;
	add.s32 	%r43, %r42, 1072693248;
	mov.b32 	%r44, 0;
	mov.b64 	%fd103, {%r44, %r43};
	mul.f64 	%fd108, %fd103, %fd102;
$L__BB3_7:
	abs.f64 	%fd104, %fd108;
	setp.eq.f64 	%p7, %fd104, 0d7FF0000000000000;
	fma.rn.f64 	%fd105, %fd108, %fd5, %fd108;
	selp.f64 	%fd106, %fd108, %fd105, %p7;
	st.param.f64 	[func_retval0], %fd106;
	ret;

}


// ===== COMPILED SASS (sm_100) =====

	.target	sm_100

	.elftype	@"ET_EXEC"


//--------------------- .note.nv.tkinfo           --------------------------
	.section	.note.nv.tkinfo,"",@"SHT_NOTE"
	.sectionflags	@"SHF_NOTE_NV_TKINFO"
	.tkinfo
        /*0018*/ 	.word	0x00000002
        /*0030*/ 	.string	""
        /*0030*/ 	.string	"ptxas"
        /*0030*/ 	.string	"Cuda compilation tools, release 13.0, V13.0.88"
        /*0030*/ 	.string	"Build cuda_13.0.r13.0/compiler.36424714_0"
        /*0030*/ 	.string	"-arch sm_100 -m 64 "



//--------------------- .note.nv.cuinfo           --------------------------
	.section	.note.nv.cuinfo,"",@"SHT_NOTE"
	.sectionflags	@"SHF_NOTE_NV_CUINFO"
        /*0018*/ 	.short	0x0002
        /*001a*/ 	.short	0x0064
        /*001c*/ 	.short	0x0082
	.zero		2


//--------------------- .nv.info                  --------------------------
	.section	.nv.info,"",@"SHT_CUDA_INFO"
	.align	4


	//----- nvinfo : EIATTR_REGCOUNT
	.align		4
        /*0000*/ 	.byte	0x04, 0x2f
        /*0002*/ 	.short	(.L_1 - .L_0)
	.align		4
.L_0:
        /*0004*/ 	.word	index@(_Z18calculateHistogramPjPhll)
        /*0008*/ 	.word	0x00000010


	//----- nvinfo : EIATTR_FRAME_SIZE
	.align		4
.L_1:
        /*000c*/ 	.byte	0x04, 0x11
        /*000e*/ 	.short	(.L_3 - .L_2)
	.align		4
.L_2:
        /*0010*/ 	.word	index@(_Z18calculateHistogramPjPhll)
        /*0014*/ 	.word	0x00000000


	//----- nvinfo : EIATTR_REGCOUNT
	.align		4
.L_3:
        /*0018*/ 	.byte	0x04, 0x2f
        /*001a*/ 	.short	(.L_5 - .L_4)
	.align		4
.L_4:
        /*001c*/ 	.word	index@(_Z21computeClassVariancesPjdlPd)
        /*0020*/ 	.word	0x00000020


	//----- nvinfo : EIATTR_FRAME_SIZE
	.align		4
.L_5:
        /*0024*/ 	.byte	0x04, 0x11
        /*0026*/ 	.short	(.L_7 - .L_6)
	.align		4
.L_6:
        /*0028*/ 	.word	index@($_Z21computeClassVariancesPjdlPd$__internal_accurate_pow)
        /*002c*/ 	.word	0x00000000


	//----- nvinfo : EIATTR_FRAME_SIZE
	.align		4
.L_7:
        /*0030*/ 	.byte	0x04, 0x11
        /*0032*/ 	.short	(.L_9 - .L_8)
	.align		4
.L_8:
        /*0034*/ 	.word	index@($__internal_0_$__cuda_sm20_div_rn_f64_full)
        /*0038*/ 	.word	0x00000000


	//----- nvinfo : EIATTR_FRAME_SIZE
	.align		4
.L_9:
        /*003c*/ 	.byte	0x04, 0x11
        /*003e*/ 	.short	(.L_11 - .L_10)
	.align		4
.L_10:
        /*0040*/ 	.word	index@(_Z21computeClassVariancesPjdlPd)
        /*0044*/ 	.word	0x00000000


	//----- nvinfo : EIATTR_REGCOUNT
	.align		4
.L_11:
        /*0048*/ 	.byte	0x04, 0x2f
        /*004a*/ 	.short	(.L_13 - .L_12)
	.align		4
.L_12:
        /*004c*/ 	.word	index@(_Z8binarizePhllh)
        /*0050*/ 	.word	0x0000000c


	//----- nvinfo : EIATTR_FRAME_SIZE
	.align		4
.L_13:
        /*0054*/ 	.byte	0x04, 0x11
        /*0056*/ 	.short	(.L_15 - .L_14)
	.align		4
.L_14:
        /*0058*/ 	.word	index@(_Z8binarizePhllh)
        /*005c*/ 	.word	0x00000000


	//----- nvinfo : EIATTR_MIN_STACK_SIZE
	.align		4
.L_15:
        /*0060*/ 	.byte	0x04, 0x12
        /*0062*/ 	.short	(.L_17 - .L_16)
	.align		4
.L_16:
        /*0064*/ 	.word	index@(_Z8binarizePhllh)
        /*0068*/ 	.word	0x00000000


	//----- nvinfo : EIATTR_MIN_STACK_SIZE
	.align		4
.L_17:
        /*006c*/ 	.byte	0x04, 0x12
        /*006e*/ 	.short	(.L_19 - .L_18)
	.align		4
.L_18:
        /*0070*/ 	.word	index@(_Z21computeClassVariancesPjdlPd)
        /*0074*/ 	.word	0x00000000


	//----- nvinfo : EIATTR_MIN_STACK_SIZE
	.align		4
.L_19:
        /*0078*/ 	.byte	0x04, 0x12
        /*007a*/ 	.short	(.L_21 - .L_20)
	.align		4
.L_20:
        /*007c*/ 	.word	index@(_Z18calculateHistogramPjPhll)
        /*0080*/ 	.word	0x00000000
.L_21:


//--------------------- .nv.compat                --------------------------
	.section	.nv.compat,"",@"SHT_CUDA_COMPAT_INFO"
	.align	4
        /*0000*/ 	.byte	0x02, 0x09, 0x00, 0x00, 0x02, 0x02, 0x01, 0x00, 0x02, 0x05, 0x05, 0x00, 0x03, 0x07, 0x01, 0x01
        /*0010*/ 	.byte	0x02, 0x03, 0x00, 0x00, 0x02, 0x06, 0x01, 0x00, 0x04, 0x0b, 0x08, 0x00, 0x01, 0x00, 0x00, 0x00
        /*0020*/ 	.byte	0x00, 0x00, 0x00, 0x00


//--------------------- .nv.info._Z8binarizePhllh --------------------------
	.section	.nv.info._Z8binarizePhllh,"",@"SHT_CUDA_INFO"
	.sectionflags	@""
	.align	4


	//----- nvinfo : EIATTR_CUDA_API_VERSION
	.align		4
        /*0000*/ 	.byte	0x04, 0x37
        /*0002*/ 	.short	(.L_23 - .L_22)
.L_22:
        /*0004*/ 	.word	0x00000082


	//----- nvinfo : EIATTR_KPARAM_INFO
	.align		4
.L_23:
        /*0008*/ 	.byte	0x04, 0x17
        /*000a*/ 	.short	(.L_25 - .L_24)
.L_24:
        /*000c*/ 	.word	0x00000000
        /*0010*/ 	.short	0x0003
        /*0012*/ 	.short	0x0018
        /*0014*/ 	.byte	0x00, 0xf0, 0x05, 0x00


	//----- nvinfo : EIATTR_KPARAM_INFO
	.align		4
.L_25:
        /*0018*/ 	.byte	0x04, 0x17
        /*001a*/ 	.short	(.L_27 - .L_26)
.L_26:
        /*001c*/ 	.word	0x00000000
        /*0020*/ 	.short	0x0002
        /*0022*/ 	.short	0x0010
        /*0024*/ 	.byte	0x00, 0xf0, 0x21, 0x00


	//----- nvinfo : EIATTR_KPARAM_INFO
	.align		4
.L_27:
        /*0028*/ 	.byte	0x04, 0x17
        /*002a*/ 	.short	(.L_29 - .L_28)
.L_28:
        /*002c*/ 	.word	0x00000000
        /*0030*/ 	.short	0x0001
        /*0032*/ 	.short	0x0008
        /*0034*/ 	.byte	0x00, 0xf0, 0x21, 0x00


	//----- nvinfo : EIATTR_KPARAM_INFO
	.align		4
.L_29:
        /*0038*/ 	.byte	0x04, 0x17
        /*003a*/ 	.short	(.L_31 - .L_30)
.L_30:
        /*003c*/ 	.word	0x00000000
        /*0040*/ 	.short	0x0000
        /*0042*/ 	.short	0x0000
        /*0044*/ 	.byte	0x00, 0xf5, 0x21, 0x00


	//----- nvinfo : EIATTR_SPARSE_MMA_MASK
	.align		4
.L_31:
        /*0048*/ 	.byte	0x03, 0x50
        /*004a*/ 	.short	0x0000


	//----- nvinfo : EIATTR_MAXREG_COUNT
	.align		4
        /*004c*/ 	.byte	0x03, 0x1b
        /*004e*/ 	.short	0x00ff


	//----- nvinfo : EIATTR_MERCURY_ISA_VERSION
	.align		4
        /*0050*/ 	.byte	0x03, 0x5f
        /*0052*/ 	.short	0x0101


	//----- nvinfo : EIATTR_VRC_CTA_INIT_COUNT
	.align		4
        /*0054*/ 	.byte	0x02, 0x4a
	.zero		1
	.zero		1


	//----- nvinfo : EIATTR_EXIT_INSTR_OFFSETS
	.align		4
        /*0058*/ 	.byte	0x04, 0x1c
        /*005a*/ 	.short	(.L_33 - .L_32)


	//   ....[0]....
.L_32:
        /*005c*/ 	.word	0x00000070


	//   ....[1]....
        /*0060*/ 	.word	0x000001e0


	//----- nvinfo : EIATTR_CRS_STACK_SIZE
	.align		4
.L_33:
        /*0064*/ 	.byte	0x04, 0x1e
        /*0066*/ 	.short	(.L_35 - .L_34)
.L_34:
        /*0068*/ 	.word	0x00000000


	//----- nvinfo : EIATTR_CBANK_PARAM_SIZE
	.align		4
.L_35:
        /*006c*/ 	.byte	0x03, 0x19
        /*006e*/ 	.short	0x0019


	//----- nvinfo : EIATTR_PARAM_CBANK
	.align		4
        /*0070*/ 	.byte	0x04, 0x0a
        /*0072*/ 	.short	(.L_37 - .L_36)
	.align		4
.L_36:
        /*0074*/ 	.word	index@(.nv.constant0._Z8binarizePhllh)
        /*0078*/ 	.short	0x0380
        /*007a*/ 	.short	0x0019


	//----- nvinfo : EIATTR_SW_WAR
	.align		4
.L_37:
        /*007c*/ 	.byte	0x04, 0x36
        /*007e*/ 	.short	(.L_39 - .L_38)
.L_38:
        /*0080*/ 	.word	0x00000008
.L_39:


//--------------------- .nv.info._Z21computeClassVariancesPjdlPd --------------------------
	.section	.nv.info._Z21computeClassVariancesPjdlPd,"",@"SHT_CUDA_INFO"
	.sectionflags	@""
	.align	4


	//----- nvinfo : EIATTR_CUDA_API_VERSION
	.align		4
        /*0000*/ 	.byte	0x04, 0x37
        /*0002*/ 	.short	(.L_41 - .L_40)
.L_40:
        /*0004*/ 	.word	0x00000082


	//----- nvinfo : EIATTR_KPARAM_INFO
	.align		4
.L_41:
        /*0008*/ 	.byte	0x04, 0x17
        /*000a*/ 	.short	(.L_43 - .L_42)
.L_42:
        /*000c*/ 	.word	0x00000000
        /*0010*/ 	.short	0x0003
        /*0012*/ 	.short	0x0018
        /*0014*/ 	.byte	0x00, 0xf5, 0x21, 0x00


	//----- nvinfo : EIATTR_KPARAM_INFO
	.align		4
.L_43:
        /*0018*/ 	.byte	0x04, 0x17
        /*001a*/ 	.short	(.L_45 - .L_44)
.L_44:
        /*001c*/ 	.word	0x00000000
        /*0020*/ 	.short	0x0002
        /*0022*/ 	.short	0x0010
        /*0024*/ 	.byte	0x00, 0xf0, 0x21, 0x00


	//----- nvinfo : EIATTR_KPARAM_INFO
	.align		4
.L_45:
        /*0028*/ 	.byte	0x04, 0x17
        /*002a*/ 	.short	(.L_47 - .L_46)
.L_46:
        /*002c*/ 	.word	0x00000000
        /*0030*/ 	.short	0x0001
        /*0032*/ 	.short	0x0008
        /*0034*/ 	.byte	0x00, 0xf0, 0x21, 0x00


	//----- nvinfo : EIATTR_KPARAM_INFO
	.align		4
.L_47:
        /*0038*/ 	.byte	0x04, 0x17
        /*003a*/ 	.short	(.L_49 - .L_48)
.L_48:
        /*003c*/ 	.word	0x00000000
        /*0040*/ 	.short	0x0000
        /*0042*/ 	.short	0x0000
        /*0044*/ 	.byte	0x00, 0xf5, 0x21, 0x00


	//----- nvinfo : EIATTR_SPARSE_MMA_MASK
	.align		4
.L_49:
        /*0048*/ 	.byte	0x03, 0x50
        /*004a*/ 	.short	0x0000


	//----- nvinfo : EIATTR_MAXREG_COUNT
	.align		4
        /*004c*/ 	.byte	0x03, 0x1b
        /*004e*/ 	.short	0x00ff


	//----- nvinfo : EIATTR_MERCURY_ISA_VERSION
	.align		4
        /*0050*/ 	.byte	0x03, 0x5f
        /*0052*/ 	.short	0x0101


	//----- nvinfo : EIATTR_VRC_CTA_INIT_COUNT
	.align		4
        /*0054*/ 	.byte	0x02, 0x4a
	.zero		1
	.zero		1


	//----- nvinfo : EIATTR_EXIT_INSTR_OFFSETS
	.align		4
        /*0058*/ 	.byte	0x04, 0x1c
        /*005a*/ 	.short	(.L_51 - .L_50)


	//   ....[0]....
.L_50:
        /*005c*/ 	.word	0x000013b0


	//----- nvinfo : EIATTR_CRS_STACK_SIZE
	.align		4
.L_51:
        /*0060*/ 	.byte	0x04, 0x1e
        /*0062*/ 	.short	(.L_53 - .L_52)
.L_52:
        /*0064*/ 	.word	0x00000000


	//----- nvinfo : EIATTR_CBANK_PARAM_SIZE
	.align		4
.L_53:
        /*0068*/ 	.byte	0x03, 0x19
        /*006a*/ 	.short	0x0020


	//----- nvinfo : EIATTR_PARAM_CBANK
	.align		4
        /*006c*/ 	.byte	0x04, 0x0a
        /*006e*/ 	.short	(.L_55 - .L_54)
	.align		4
.L_54:
        /*0070*/ 	.word	index@(.nv.constant0._Z21computeClassVariancesPjdlPd)
        /*0074*/ 	.short	0x0380
        /*0076*/ 	.short	0x0020


	//----- nvinfo : EIATTR_SW_WAR
	.align		4
.L_55:
        /*0078*/ 	.byte	0x04, 0x36
        /*007a*/ 	.short	(.L_57 - .L_56)
.L_56:
        /*007c*/ 	.word	0x00000008
.L_57:


//--------------------- .nv.info._Z18calculateHistogramPjPhll --------------------------
	.section	.nv.info._Z18calculateHistogramPjPhll,"",@"SHT_CUDA_INFO"
	.sectionflags	@""
	.align	4


	//----- nvinfo : EIATTR_CUDA_API_VERSION
	.align		4
        /*0000*/ 	.byte	0x04, 0x37
        /*0002*/ 	.short	(.L_59 - .L_58)
.L_58:
        /*0004*/ 	.word	0x00000082


	//----- nvinfo : EIATTR_KPARAM_INFO
	.align		4
.L_59:
        /*0008*/ 	.byte	0x04, 0x17
        /*000a*/ 	.short	(.L_61 - .L_60)
.L_60:
        /*000c*/ 	.word	0x00000000
        /*0010*/ 	.short	0x0003
        /*0012*/ 	.short	0x0018
        /*0014*/ 	.byte	0x00, 0xf0, 0x21, 0x00


	//----- nvinfo : EIATTR_KPARAM_INFO
	.align		4
.L_61:
        /*0018*/ 	.byte	0x04, 0x17
        /*001a*/ 	.short	(.L_63 - .L_62)
.L_62:
        /*001c*/ 	.word	0x00000000
        /*0020*/ 	.short	0x0002
        /*0022*/ 	.short	0x0010
        /*0024*/ 	.byte	0x00, 0xf0, 0x21, 0x00


	//----- nvinfo : EIATTR_KPARAM_INFO
	.align		4
.L_63:
        /*0028*/ 	.byte	0x04, 0x17
        /*002a*/ 	.short	(.L_65 - .L_64)
.L_64:
        /*002c*/ 	.word	0x00000000
        /*0030*/ 	.short	0x0001
        /*0032*/ 	.short	0x0008
        /*0034*/ 	.byte	0x00, 0xf5, 0x21, 0x00


	//----- nvinfo : EIATTR_KPARAM_INFO
	.align		4
.L_65:
        /*0038*/ 	.byte	0x04, 0x17
        /*003a*/ 	.short	(.L_67 - .L_66)
.L_66:
        /*003c*/ 	.word	0x00000000
        /*0040*/ 	.short	0x0000
        /*0042*/ 	.short	0x0000
        /*0044*/ 	.byte	0x00, 0xf5, 0x21, 0x00


	//----- nvinfo : EIATTR_SPARSE_MMA_MASK
	.align		4
.L_67:
        /*0048*/ 	.byte	0x03, 0x50
        /*004a*/ 	.short	0x0000


	//----- nvinfo : EIATTR_MAXREG_COUNT
	.align		4
        /*004c*/ 	.byte	0x03, 0x1b
        /*004e*/ 	.short	0x00ff


	//----- nvinfo : EIATTR_MERCURY_ISA_VERSION
	.align		4
        /*0050*/ 	.byte	0x03, 0x5f
        /*0052*/ 	.short	0x0101


	//----- nvinfo : EIATTR_VRC_CTA_INIT_COUNT
	.align		4
        /*0054*/ 	.byte	0x02, 0x4a
	.zero		1
	.zero		1


	//----- nvinfo : EIATTR_EXIT_INSTR_OFFSETS
	.align		4
        /*0058*/ 	.byte	0x04, 0x1c
        /*005a*/ 	.short	(.L_69 - .L_68)


	//   ....[0]....
.L_68:
        /*005c*/ 	.word	0x00000070


	//   ....[1]....
        /*0060*/ 	.word	0x00000210


	//----- nvinfo : EIATTR_CRS_STACK_SIZE
	.align		4
.L_69:
        /*0064*/ 	.byte	0x04, 0x1e
        /*0066*/ 	.short	(.L_71 - .L_70)
.L_70:
        /*0068*/ 	.word	0x00000000


	//----- nvinfo : EIATTR_CBANK_PARAM_SIZE
	.align		4
.L_71:
        /*006c*/ 	.byte	0x03, 0x19
        /*006e*/ 	.short	0x0020


	//----- nvinfo : EIATTR_PARAM_CBANK
	.align		4
        /*0070*/ 	.byte	0x04, 0x0a
        /*0072*/ 	.short	(.L_73 - .L_72)
	.align		4
.L_72:
        /*0074*/ 	.word	index@(.nv.constant0._Z18calculateHistogramPjPhll)
        /*0078*/ 	.short	0x0380
        /*007a*/ 	.short	0x0020


	//----- nvinfo : EIATTR_SW_WAR
	.align		4
.L_73:
        /*007c*/ 	.byte	0x04, 0x36
        /*007e*/ 	.short	(.L_75 - .L_74)
.L_74:
        /*0080*/ 	.word	0x00000008
.L_75:


//--------------------- .nv.callgraph             --------------------------
	.section	.nv.callgraph,"",@"SHT_CUDA_CALLGRAPH"
	.align	4
	.sectionentsize	8
	.align		4
        /*0000*/ 	.word	0x00000000
	.align		4
        /*0004*/ 	.word	0xffffffff
	.align		4
        /*0008*/ 	.word	0x00000000
	.align		4
        /*000c*/ 	.word	0xfffffffe
	.align		4
        /*0010*/ 	.word	0x00000000
	.align		4
        /*0014*/ 	.word	0xfffffffd
	.align		4
        /*0018*/ 	.word	0x00000000
	.align		4
        /*001c*/ 	.word	0xfffffffc


//--------------------- .text._Z8binarizePhllh    --------------------------
	.section	.text._Z8binarizePhllh,"ax",@progbits
	.align	128
        .global         _Z8binarizePhllh
        .type           _Z8binarizePhllh,@function
        .size           _Z8binarizePhllh,(.L_x_32 - _Z8binarizePhllh)
        .other          _Z8binarizePhllh,@"STO_CUDA_ENTRY STV_DEFAULT"
_Z8binarizePhllh:
.text._Z8binarizePhllh:
[----:B------:R-:W-:Y:S08]  /*0000*/  LDC R1, c[0x0][0x37c] ;  /* 0x0000df00ff017b82 */ /* 0x000ff00000000800 */
[----:B------:R-:W0:Y:S01]  /*0010*/  LDC.64 R4, c[0x0][0x390] ;  /* 0x0000e400ff047b82 */ /* 0x000e220000000a00 */
[----:B------:R-:W1:Y:S01]  /*0020*/  S2R R3, SR_CTAID.X ;  /* 0x0000000000037919 */ /* 0x000e620000002500 */
[----:B------:R-:W2:Y:S01]  /*0030*/  LDCU UR4, c[0x0][0x360] ;  /* 0x00006c00ff0477ac */ /* 0x000ea20008000800 */
[----:B------:R-:W3:Y:S01]  /*0040*/  S2R R0, SR_TID.X ;  /* 0x0000000000007919 */ /* 0x000ee20000002100 */
[----:B0-----:R-:W-:-:S04]  /*0050*/  ISETP.GE.U32.AND P0, PT, R4, 0x1, PT ;  /* 0x000000010400780c */ /* 0x001fc80003f06070 */
[----:B------:R-:W-:-:S13]  /*0060*/  ISETP.GE.AND.EX P0, PT, R5, RZ, PT, P0 ;  /* 0x000000ff0500720c */ /* 0x000fda0003f06300 */
[----:B-123--:R-:W-:Y:S05]  /*0070*/  @!P0 EXIT ;  /* 0x000000000000894d */ /* 0x00efea0003800000 */
[----:B------:R-:W-:Y:S01]  /*0080*/  IMAD R3, R3, UR4, R0 ;  /* 0x0000000403037c24 */ /* 0x000fe2000f8e0200 */
[----:B------:R-:W0:Y:S03]  /*0090*/  LDCU.U8 UR6, c[0x0][0x398] ;  /* 0x00007300ff0677ac */ /* 0x000e260008000000 */
[-C--:B------:R-:W-:Y:S01]  /*00a0*/  IMAD R0, R3, R4.reuse, RZ ;  /* 0x0000000403007224 */ /* 0x080fe200078e02ff */
[----:B------:R-:W1:Y:S04]  /*00b0*/  LDCU.64 UR4, c[0x0][0x358] ;  /* 0x00006b00ff0477ac */ /* 0x000e680008000a00 */
[----:B------:R-:W-:Y:S01]  /*00c0*/  IADD3 R7, P0, PT, R0, R4, RZ ;  /* 0x0000000400077210 */ /* 0x000fe20007f1e0ff */
[----:B------:R-:W2:Y:S01]  /*00d0*/  LDCU.64 UR8, c[0x0][0x388] ;  /* 0x00007100ff0877ac */ /* 0x000ea20008000a00 */
[----:B------:R-:W-:-:S05]  /*00e0*/  SHF.R.S32.HI R4, RZ, 0x1f, R0 ;  /* 0x0000001fff047819 */ /* 0x000fca0000011400 */
[----:B------:R-:W-:-:S07]  /*00f0*/  IMAD.X R9, R4, 0x1, R5, P0 ;  /* 0x0000000104097824 */ /* 0x000fce00000e0605 */
.L_x_0:
[----:B--2---:R-:W-:-:S04]  /*0100*/  ISETP.GE.U32.AND P0, PT, R0, UR8, PT ;  /* 0x0000000800007c0c */ /* 0x004fc8000bf06070 */
[----:B------:R-:W-:-:S13]  /*0110*/  ISETP.GE.AND.EX P0, PT, R4, UR9, PT, P0 ;  /* 0x0000000904007c0c */ /* 0x000fda000bf06300 */
[----:B------:R-:W2:Y:S02]  /*0120*/  @!P0 LDC.64 R2, c[0x0][0x380] ;  /* 0x0000e000ff028b82 */ /* 0x000ea40000000a00 */
[----:B--2---:R-:W-:-:S05]  /*0130*/  @!P0 IADD3 R2, P1, PT, R0, R2, RZ ;  /* 0x0000000200028210 */ /* 0x004fca0007f3e0ff */
[----:B------:R-:W-:-:S05]  /*0140*/  @!P0 IMAD.X R3, R4, 0x1, R3, P1 ;  /* 0x0000000104038824 */ /* 0x000fca00008e0603 */
[----:B-1----:R-:W0:Y:S01]  /*0150*/  @!P0 LDG.E.U8 R4, desc[UR4][R2.64] ;  /* 0x0000000402048981 */ /* 0x002e22000c1e1100 */
[----:B------:R-:W-:Y:S01]  /*0160*/  VIADD R0, R0, 0x1 ;  /* 0x0000000100007836 */ /* 0x000fe20000000000 */
[----:B0-----:R-:W-:-:S04]  /*0170*/  @!P0 ISETP.LT.U32.AND P1, PT, R4, UR6, PT ;  /* 0x0000000604008c0c */ /* 0x001fc8000bf21070 */
[----:B------:R-:W-:Y:S02]  /*0180*/  SHF.R.S32.HI R4, RZ, 0x1f, R0 ;  /* 0x0000001fff047819 */ /* 0x000fe40000011400 */
[----:B------:R-:W-:-:S05]  /*0190*/  @!P0 SEL R5, RZ, 0xffffffff, !P1 ;  /* 0xffffffffff058807 */ /* 0x000fca0004800000 */
[----:B------:R3:W-:Y:S01]  /*01a0*/  @!P0 STG.E.U8 desc[UR4][R2.64], R5 ;  /* 0x0000000502008986 */ /* 0x0007e2000c101104 */
[----:B------:R-:W-:-:S04]  /*01b0*/  ISETP.GT.U32.AND P0, PT, R7, R0, PT ;  /* 0x000000000700720c */ /* 0x000fc80003f04070 */
[----:B------:R-:W-:-:S13]  /*01c0*/  ISETP.GT.AND.EX P0, PT, R9, R4, PT, P0 ;  /* 0x000000040900720c */ /* 0x000fda0003f04300 */
[----:B---3--:R-:W-:Y:S05]  /*01d0*/  @P0 BRA `(.L_x_0) ;  /* 0xfffffffc00c80947 */ /* 0x008fea000383ffff */
[----:B------:R-:W-:Y:S05]  /*01e0*/  EXIT ;  /* 0x000000000000794d */ /* 0x000fea0003800000 */
.L_x_1:
[----:B------:R-:W-:-:S00]  /*01f0*/  BRA `(.L_x_1) ;  /* 0xfffffffc00fc7947 */ /* 0x000fc0000383ffff */
[----:B------:R-:W-:-:S00]  /*0200*/  NOP ;  /* 0x0000000000007918 */ /* 0x000fc00000000000 */
[----:B------:R-:W-:-:S00]  /*0210*/  NOP ;  /* 0x0000000000007918 */ /* 0x000fc00000000000 */
[----:B------:R-:W-:-:S00]  /*0220*/  NOP ;  /* 0x0000000000007918 */ /* 0x000fc00000000000 */
[----:B------:R-:W-:-:S00]  /*0230*/  NOP ;  /* 0x0000000000007918 */ /* 0x000fc00000000000 */
[----:B------:R-:W-:-:S00]  /*0240*/  NOP ;  /* 0x0000000000007918 */ /* 0x000fc00000000000 */
[----:B------:R-:W-:-:S00]  /*0250*/  NOP ;  /* 0x0000000000007918 */ /* 0x000fc00000000000 */
[----:B------:R-:W-:-:S00]  /*0260*/  NOP ;  /* 0x0000000000007918 */ /* 0x000fc00000000000 */
[----:B------:R-:W-:-:S00]  /*0270*/  NOP ;  /* 0x0000000000007918 */ /* 0x000fc00000000000 */
.L_x_32:


//--------------------- .text._Z21computeClassVariancesPjdlPd --------------------------
	.section	.text._Z21computeClassVariancesPjdlPd,"ax",@progbits
	.align	128
        .global         _Z21computeClassVariancesPjdlPd
        .type           _Z21computeClassVariancesPjdlPd,@function
        .size           _Z21computeClassVariancesPjdlPd,(.L_x_31 - _Z21computeClassVariancesPjdlPd)
        .other          _Z21computeClassVariancesPjdlPd,@"STO_CUDA_ENTRY STV_DEFAULT"
_Z21computeClassVariancesPjdlPd:
.text._Z21computeClassVariancesPjdlPd:
[----:B------:R-:W-:Y:S01]  /*0000*/  LDC R1, c[0x0][0x37c] ;  /* 0x0000df00ff017b82 */ /* 0x000fe20000000800 */
[----:B------:R-:W0:Y:S01]  /*0010*/  S2R R0, SR_CTAID.X ;  /* 0x0000000000007919 */ /* 0x000e220000002500 */
[----:B------:R-:W0:Y:S01]  /*0020*/  LDCU UR6, c[0x0][0x360] ;  /* 0x00006c00ff0677ac */ /* 0x000e220008000800 */
[----:B------:R-:W-:Y:S01]  /*0030*/  BSSY.RECONVERGENT B0, `(.L_x_2) ;  /* 0x00000e5000007945 */ /* 0x000fe20003800200 */
[----:B------:R-:W-:Y:S01]  /*0040*/  CS2R R8, SRZ ;  /* 0x0000000000087805 */ /* 0x000fe2000001ff00 */
[----:B------:R-:W0:Y:S01]  /*0050*/  S2R R3, SR_TID.X ;  /* 0x0000000000037919 */ /* 0x000e220000002100 */
[----:B------:R-:W1:Y:S01]  /*0060*/  LDCU.64 UR4, c[0x0][0x358] ;  /* 0x00006b00ff0477ac */ /* 0x000e620008000a00 */
[----:B------:R-:W-:Y:S01]  /*0070*/  CS2R R18, SRZ ;  /* 0x0000000000127805 */ /* 0x000fe2000001ff00 */
[----:B0-----:R-:W-:-:S05]  /*0080*/  IMAD R0, R0, UR6, R3 ;  /* 0x0000000600007c24 */ /* 0x001fca000f8e0203 */
[----:B------:R-:W-:-:S13]  /*0090*/  ISETP.GE.AND P0, PT, R0, 0x1, PT ;  /* 0x000000010000780c */ /* 0x000fda0003f06270 */
[----:B-1----:R-:W-:Y:S05]  /*00a0*/  @!P0 BRA `(.L_x_3) ;  /* 0x0000000c00748947 */ /* 0x002fea0003800000 */
[C---:B------:R-:W-:Y:S01]  /*00b0*/  ISETP.GE.U32.AND P0, PT, R0.reuse, 0x10, PT ;  /* 0x000000100000780c */ /* 0x040fe20003f06070 */
[----:B------:R-:W-:Y:S01]  /*00c0*/  BSSY.RECONVERGENT B1, `(.L_x_4) ;  /* 0x0000070000017945 */ /* 0x000fe20003800200 */
[----:B------:R-:W-:Y:S01]  /*00d0*/  LOP3.LUT R3, R0, 0xf, RZ, 0xc0, !PT ;  /* 0x0000000f00037812 */ /* 0x000fe200078ec0ff */
[----:B------:R-:W-:Y:S01]  /*00e0*/  IMAD.MOV.U32 R5, RZ, RZ, RZ ;  /* 0x000000ffff057224 */ /* 0x000fe200078e00ff */
[----:B------:R-:W-:Y:S02]  /*00f0*/  CS2R R18, SRZ ;  /* 0x0000000000127805 */ /* 0x000fe4000001ff00 */
[----:B------:R-:W-:Y:S02]  /*0100*/  CS2R R8, SRZ ;  /* 0x0000000000087805 */ /* 0x000fe4000001ff00 */
[----:B------:R-:W-:-:S05]  /*0110*/  ISETP.NE.AND P1, PT, R3, RZ, PT ;  /* 0x000000ff0300720c */ /* 0x000fca0003f25270 */
[----:B------:R-:W-:Y:S08]  /*0120*/  @!P0 BRA `(.L_x_5) ;  /* 0x0000000400a48947 */ /* 0x000ff00003800000 */
[----:B------:R-:W0:Y:S01]  /*0130*/  LDC.64 R10, c[0x0][0x380] ;  /* 0x0000e000ff0a7b82 */ /* 0x000e220000000a00 */
[----:B------:R-:W-:Y:S01]  /*0140*/  LOP3.LUT R5, R0, 0x7ffffff0, RZ, 0xc0, !PT ;  /* 0x7ffffff000057812 */ /* 0x000fe200078ec0ff */
[----:B------:R-:W-:Y:S01]  /*0150*/  IMAD.MOV.U32 R2, RZ, RZ, RZ ;  /* 0x000000ffff027224 */ /* 0x000fe200078e00ff */
[----:B------:R-:W-:Y:S02]  /*0160*/  CS2R R12, SRZ ;  /* 0x00000000000c7805 */ /* 0x000fe4000001ff00 */
[----:B------:R-:W-:Y:S02]  /*0170*/  CS2R R18, SRZ ;  /* 0x0000000000127805 */ /* 0x000fe4000001ff00 */
[----:B------:R-:W-:-:S07]  /*0180*/  CS2R R8, SRZ ;  /* 0x0000000000087805 */ /* 0x000fce000001ff00 */
.L_x_6:
[----:B0-----:R-:W-:-:S05]  /*0190*/  IMAD.WIDE.U32 R26, R2, 0x4, R10 ;  /* 0x00000004021a7825 */ /* 0x001fca00078e000a */
[----:B------:R-:W2:Y:S04]  /*01a0*/  LDG.E R20, desc[UR4][R26.64] ;  /* 0x000000041a147981 */ /* 0x000ea8000c1e1900 */
[----:B------:R-:W3:Y:S04]  /*01b0*/  LDG.E R25, desc[UR4][R26.64+0x4] ;  /* 0x000004041a197981 */ /* 0x000ee8000c1e1900 */
[----:B------:R-:W4:Y:S04]  /*01c0*/  LDG.E R24, desc[UR4][R26.64+0x8] ;  /* 0x000008041a187981 */ /* 0x000f28000c1e1900 */
[----:B------:R-:W5:Y:S04]  /*01d0*/  LDG.E R29, desc[UR4][R26.64+0xc] ;  /* 0x00000c041a1d7981 */ /* 0x000f68000c1e1900 */
[----:B------:R-:W5:Y:S04]  /*01e0*/  LDG.E R28, desc[UR4][R26.64+0x10] ;  /* 0x000010041a1c7981 */ /* 0x000f68000c1e1900 */
[----:B------:R-:W5:Y:S04]  /*01f0*/  LDG.E R4, desc[UR4][R26.64+0x14] ;  /* 0x000014041a047981 */ /* 0x000f68000c1e1900 */
[----:B------:R-:W5:Y:S04]  /*0200*/  LDG.E R6, desc[UR4][R26.64+0x18] ;  /* 0x000018041a067981 */ /* 0x000f68000c1e1900 */
[----:B------:R-:W5:Y:S01]  /*0210*/  LDG.E R7, desc[UR4][R26.64+0x1c] ;  /* 0x00001c041a077981 */ /* 0x000f62000c1e1900 */
[----:B------:R-:W-:-:S04]  /*0220*/  VIADD R21, R2, 0x1 ;  /* 0x0000000102157836 */ /* 0x000fc80000000000 */
[----:B------:R0:W-:Y:S02]  /*0230*/  I2F.F64.U32 R22, R21 ;  /* 0x0000001500167312 */ /* 0x0001e40000201800 */
[----:B0-----:R-:W5:Y:S06]  /*0240*/  LDG.E R21, desc[UR4][R26.64+0x2c] ;  /* 0x00002c041a157981 */ /* 0x001f6c000c1e1900 */
[----:B--2---:R0:W1:Y:S08]  /*0250*/  I2F.F64.U32 R14, R20 ;  /* 0x00000014000e7312 */ /* 0x0040700000201800 */
[----:B---3--:R2:W3:Y:S01]  /*0260*/  I2F.F64.U32 R16, R25 ;  /* 0x0000001900107312 */ /* 0x0084e20000201800 */
[----:B0-----:R-:W5:Y:S01]  /*0270*/  LDG.E R20, desc[UR4][R26.64+0x28] ;  /* 0x000028041a147981 */ /* 0x001f62000c1e1900 */
[----:B-1----:R-:W-:-:S03]  /*0280*/  DADD R14, R14, R8 ;  /* 0x000000000e0e7229 */ /* 0x002fc60000000008 */
[----:B--2---:R-:W2:Y:S04]  /*0290*/  LDG.E R25, desc[UR4][R26.64+0x3c] ;  /* 0x00003c041a197981 */ /* 0x004ea8000c1e1900 */
[----:B------:R-:W2:Y:S01]  /*02a0*/  LDG.E R8, desc[UR4][R26.64+0x20] ;  /* 0x000020041a087981 */ /* 0x000ea2000c1e1900 */
[----:B------:R-:W-:-:S03]  /*02b0*/  DFMA R18, R14, R12, R18 ;  /* 0x0000000c0e12722b */ /* 0x000fc60000000012 */
[----:B------:R-:W2:Y:S01]  /*02c0*/  LDG.E R9, desc[UR4][R26.64+0x24] ;  /* 0x000024041a097981 */ /* 0x000ea2000c1e1900 */
[----:B---3--:R-:W-:Y:S01]  /*02d0*/  DADD R16, R14, R16 ;  /* 0x000000000e107229 */ /* 0x008fe20000000010 */
[----:B----4-:R0:W1:Y:S07]  /*02e0*/  I2F.F64.U32 R14, R24 ;  /* 0x00000018000e7312 */ /* 0x01006e0000201800 */
[C---:B------:R-:W-:Y:S01]  /*02f0*/  DFMA R22, R16.reuse, R22, R18 ;  /* 0x000000161016722b */ /* 0x040fe20000000012 */
[----:B------:R-:W-:Y:S01]  /*0300*/  VIADD R18, R2, 0x2 ;  /* 0x0000000202127836 */ /* 0x000fe20000000000 */
[----:B0-----:R-:W3:Y:S05]  /*0310*/  LDG.E R24, desc[UR4][R26.64+0x38] ;  /* 0x000038041a187981 */ /* 0x001eea000c1e1900 */
[----:B------:R-:W0:Y:S01]  /*0320*/  I2F.F64.U32 R18, R18 ;  /* 0x0000001200127312 */ /* 0x000e220000201800 */
[----:B-1----:R-:W-:-:S07]  /*0330*/  DADD R14, R16, R14 ;  /* 0x00000000100e7229 */ /* 0x002fce000000000e */
[----:B-----5:R-:W1:Y:S01]  /*0340*/  I2F.F64.U32 R16, R29 ;  /* 0x0000001d00107312 */ /* 0x020e620000201800 */
[C---:B0-----:R-:W-:Y:S01]  /*0350*/  DFMA R18, R14.reuse, R18, R22 ;  /* 0x000000120e12722b */ /* 0x041fe20000000016 */
[----:B------:R-:W-:Y:S01]  /*0360*/  VIADD R22, R2, 0x3 ;  /* 0x0000000302167836 */ /* 0x000fe20000000000 */
[----:B------:R-:W4:Y:S01]  /*0370*/  LDG.E R23, desc[UR4][R26.64+0x34] ;  /* 0x000034041a177981 */ /* 0x000f22000c1e1900 */
[----:B-1----:R-:W-:-:S04]  /*0380*/  DADD R16, R14, R16 ;  /* 0x000000000e107229 */ /* 0x002fc80000000010 */
[----:B------:R0:W1:Y:S02]  /*0390*/  I2F.F64.U32 R14, R22 ;  /* 0x00000016000e7312 */ /* 0x0000640000201800 */
[----:B0-----:R0:W5:Y:S02]  /*03a0*/  LDG.E R22, desc[UR4][R26.64+0x30] ;  /* 0x000030041a167981 */ /* 0x001164000c1e1900 */
[----:B-1----:R-:W-:-:S04]  /*03b0*/  DFMA R14, R16, R14, R18 ;  /* 0x0000000e100e722b */ /* 0x002fc80000000012 */
[----:B------:R-:W1:Y:S01]  /*03c0*/  I2F.F64.U32 R18, R28 ;  /* 0x0000001c00127312 */ /* 0x000e620000201800 */
[----:B------:R-:W-:Y:S01]  /*03d0*/  VIADD R29, R2, 0x4 ;  /* 0x00000004021d7836 */ /* 0x000fe20000000000 */
[----:B-1----:R-:W-:-:S06]  /*03e0*/  DADD R18, R16, R18 ;  /* 0x0000000010127229 */ /* 0x002fcc0000000012 */
[----:B------:R-:W1:Y:S02]  /*03f0*/  I2F.F64.U32 R16, R29 ;  /* 0x0000001d00107312 */ /* 0x000e640000201800 */
[----:B-1----:R-:W-:-:S06]  /*0400*/  DFMA R14, R18, R16, R14 ;  /* 0x00000010120e722b */ /* 0x002fcc000000000e */
[----:B------:R1:W0:Y:S02]  /*0410*/  I2F.F64.U32 R16, R4 ;  /* 0x0000000400107312 */ /* 0x0002240000201800 */
[----:B-1----:R-:W-:Y:S01]  /*0420*/  VIADD R4, R2, 0x5 ;  /* 0x0000000502047836 */ /* 0x002fe20000000000 */
[----:B0-----:R-:W-:-:S05]  /*0430*/  DADD R18, R18, R16 ;  /* 0x0000000012127229 */ /* 0x001fca0000000010 */
[----:B------:R-:W0:Y:S08]  /*0440*/  I2F.F64.U32 R16, R4 ;  /* 0x0000000400107312 */ /* 0x000e300000201800 */
[----:B------:R1:W0:Y:S02]  /*0450*/  I2F.F64.U32 R26, R6 ;  /* 0x00000006001a7312 */ /* 0x0002240000201800 */
[----:B-1----:R-:W-:Y:S01]  /*0460*/  VIADD R6, R2, 0x6 ;  /* 0x0000000602067836 */ /* 0x002fe20000000000 */
[----:B0-----:R-:W-:-:S05]  /*0470*/  DFMA R16, R18, R16, R14 ;  /* 0x000000101210722b */ /* 0x001fca000000000e */
[----:B------:R-:W0:Y:S01]  /*0480*/  I2F.F64.U32 R14, R6 ;  /* 0x00000006000e7312 */ /* 0x000e220000201800 */
[----:B------:R-:W-:Y:S01]  /*0490*/  DADD R26, R18, R26 ;  /* 0x00000000121a7229 */ /* 0x000fe2000000001a */
[----:B------:R-:W-:-:S06]  /*04a0*/  VIADD R4, R2, 0x7 ;  /* 0x0000000702047836 */ /* 0x000fcc0000000000 */
[----:B------:R-:W1:Y:S01]  /*04b0*/  I2F.F64.U32 R18, R7 ;  /* 0x0000000700127312 */ /* 0x000e620000201800 */
[----:B0-----:R-:W-:-:S07]  /*04c0*/  DFMA R16, R26, R14, R16 ;  /* 0x0000000e1a10722b */ /* 0x001fce0000000010 */
[----:B------:R-:W0:Y:S01]  /*04d0*/  I2F.F64.U32 R14, R4 ;  /* 0x00000004000e7312 */ /* 0x000e220000201800 */
[----:B-1----:R-:W-:Y:S01]  /*04e0*/  DADD R26, R26, R18 ;  /* 0x000000001a1a7229 */ /* 0x002fe20000000012 */
[----:B------:R-:W-:-:S06]  /*04f0*/  IADD3 R18, PT, PT, R2, 0x8, RZ ;  /* 0x0000000802127810 */ /* 0x000fcc0007ffe0ff */
[----:B------:R-:W-:Y:S01]  /*0500*/  I2F.F64.U32 R18, R18 ;  /* 0x0000001200127312 */ /* 0x000fe20000201800 */
[----:B0-----:R-:W-:Y:S01]  /*0510*/  DFMA R14, R26, R14, R16 ;  /* 0x0000000e1a0e722b */ /* 0x001fe20000000010 */
[C---:B------:R-:W-:Y:S02]  /*0520*/  VIADD R6, R2.reuse, 0x9 ;  /* 0x0000000902067836 */ /* 0x040fe40000000000 */
[----:B------:R-:W-:-:S04]  /*0530*/  VIADD R4, R2, 0xa ;  /* 0x0000000a02047836 */ /* 0x000fc80000000000 */
[----:B------:R-:W-:Y:S01]  /*0540*/  I2F.F64.U32 R6, R6 ;  /* 0x0000000600067312 */ /* 0x000fe20000201800 */
[----:B------:R-:W-:-:S07]  /*0550*/  DADD R12, R12, 16 ;  /* 0x403000000c0c7429 */ /* 0x000fce0000000000 */
[----:B--2---:R-:W0:Y:S08]  /*0560*/  I2F.F64.U32 R28, R8 ;  /* 0x00000008001c7312 */ /* 0x004e300000201800 */
[----:B------:R-:W1:Y:S01]  /*0570*/  I2F.F64.U32 R16, R9 ;  /* 0x0000000900107312 */ /* 0x000e620000201800 */
[----:B0-----:R-:W-:-:S08]  /*0580*/  DADD R28, R26, R28 ;  /* 0x000000001a1c7229 */ /* 0x001fd0000000001c */
[C---:B------:R-:W-:Y:S02]  /*0590*/  DFMA R18, R28.reuse, R18, R14 ;  /* 0x000000121c12722b */ /* 0x040fe4000000000e */
[----:B-1----:R-:W-:Y:S01]  /*05a0*/  DADD R16, R28, R16 ;  /* 0x000000001c107229 */ /* 0x002fe20000000010 */
[----:B------:R-:W0:Y:S01]  /*05b0*/  I2F.F64.U32 R28, R20 ;  /* 0x00000014001c7312 */ /* 0x000e220000201800 */
[----:B------:R-:W-:-:S07]  /*05c0*/  VIADD R26, R2, 0xb ;  /* 0x0000000b021a7836 */ /* 0x000fce0000000000 */
[----:B------:R-:W1:Y:S01]  /*05d0*/  I2F.F64.U32 R14, R4 ;  /* 0x00000004000e7312 */ /* 0x000e620000201800 */
[----:B------:R-:W-:-:S07]  /*05e0*/  DFMA R18, R16, R6, R18 ;  /* 0x000000061012722b */ /* 0x000fce0000000012 */
[----:B------:R-:W2:Y:S01]  /*05f0*/  I2F.F64.U32 R8, R21 ;  /* 0x0000001500087312 */ /* 0x000ea20000201800 */
[----:B0-----:R-:W-:Y:S01]  /*0600*/  DADD R28, R16, R28 ;  /* 0x00000000101c7229 */ /* 0x001fe2000000001c */
[----:B------:R-:W-:-:S06]  /*0610*/  VIADD R7, R2, 0xc ;  /* 0x0000000c02077836 */ /* 0x000fcc0000000000 */
[----:B------:R-:W0:Y:S01]  /*0620*/  I2F.F64.U32 R26, R26 ;  /* 0x0000001a001a7312 */ /* 0x000e220000201800 */
[----:B-1----:R-:W-:-:S07]  /*0630*/  DFMA R18, R28, R14, R18 ;  /* 0x0000000e1c12722b */ /* 0x002fce0000000012 */
[----:B-----5:R-:W1:Y:S01]  /*0640*/  I2F.F64.U32 R16, R22 ;  /* 0x0000001600107312 */ /* 0x020e620000201800 */
[----:B--2---:R-:W-:Y:S01]  /*0650*/  DADD R8, R28, R8 ;  /* 0x000000001c087229 */ /* 0x004fe20000000008 */
[----:B------:R-:W-:-:S06]  /*0660*/  VIADD R14, R2, 0xd ;  /* 0x0000000d020e7836 */ /* 0x000fcc0000000000 */
[----:B------:R-:W2:Y:S01]  /*0670*/  I2F.F64.U32 R6, R7 ;  /* 0x0000000700067312 */ /* 0x000ea20000201800 */
[----:B0-----:R-:W-:-:S07]  /*0680*/  DFMA R18, R8, R26, R18 ;  /* 0x0000001a0812722b */ /* 0x001fce0000000012 */
[----:B----4-:R-:W0:Y:S01]  /*0690*/  I2F.F64.U32 R28, R23 ;  /* 0x00000017001c7312 */ /* 0x010e220000201800 */
[----:B-1----:R-:W-:-:S07]  /*06a0*/  DADD R16, R8, R16 ;  /* 0x0000000008107229 */ /* 0x002fce0000000010 */
[----:B------:R-:W1:Y:S01]  /*06b0*/  I2F.F64.U32 R14, R14 ;  /* 0x0000000e000e7312 */ /* 0x000e620000201800 */
[----:B------:R-:W-:Y:S01]  /*06c0*/  VIADD R4, R2, 0xe ;  /* 0x0000000e02047836 */ /* 0x000fe20000000000 */
[----:B--2---:R-:W-:-:S06]  /*06d0*/  DFMA R6, R16, R6, R18 ;  /* 0x000000061006722b */ /* 0x004fcc0000000012 */
[----:B---3--:R-:W2:Y:S01]  /*06e0*/  I2F.F64.U32 R26, R24 ;  /* 0x00000018001a7312 */ /* 0x008ea20000201800 */
[----:B0-----:R-:W-:-:S07]  /*06f0*/  DADD R28, R16, R28 ;  /* 0x00000000101c7229 */ /* 0x001fce000000001c */
[----:B------:R-:W0:Y:S01]  /*0700*/  I2F.F64.U32 R8, R4 ;  /* 0x0000000400087312 */ /* 0x000e220000201800 */
[----:B-1----:R-:W-:Y:S01]  /*0710*/  DFMA R6, R28, R14, R6 ;  /* 0x0000000e1c06722b */ /* 0x002fe20000000006 */
[----:B------:R-:W-:-:S06]  /*0720*/  VIADD R14, R2, 0xf ;  /* 0x0000000f020e7836 */ /* 0x000fcc0000000000 */
[----:B------:R-:W1:Y:S01]  /*0730*/  I2F.F64.U32 R16, R25 ;  /* 0x0000001900107312 */ /* 0x000e620000201800 */
[----:B------:R-:W-:Y:S01]  /*0740*/  VIADD R2, R2, 0x10 ;  /* 0x0000001002027836 */ /* 0x000fe20000000000 */
[----:B--2---:R-:W-:-:S04]  /*0750*/  DADD R26, R28, R26 ;  /* 0x000000001c1a7229 */ /* 0x004fc8000000001a */
[----:B------:R-:W-:Y:S02]  /*0760*/  ISETP.NE.AND P0, PT, R2, R5, PT ;  /* 0x000000050200720c */ /* 0x000fe40003f05270 */
[----:B------:R-:W2:Y:S02]  /*0770*/  I2F.F64.U32 R18, R14 ;  /* 0x0000000e00127312 */ /* 0x000ea40000201800 */
[C---:B0-----:R-:W-:Y:S02]  /*0780*/  DFMA R6, R26.reuse, R8, R6 ;  /* 0x000000081a06722b */ /* 0x041fe40000000006 */
[----:B-1----:R-:W-:-:S08]  /*0790*/  DADD R8, R26, R16 ;  /* 0x000000001a087229 */ /* 0x002fd00000000010 */
[----:B--2---:R-:W-:Y:S01]  /*07a0*/  DFMA R18, R8, R18, R6 ;  /* 0x000000120812722b */ /* 0x004fe20000000006 */
[----:B------:R-:W-:Y:S10]  /*07b0*/  @P0 BRA `(.L_x_6) ;  /* 0xfffffff800740947 */ /* 0x000ff4000383ffff */
.L_x_5:
[----:B------:R-:W-:Y:S05]  /*07c0*/  BSYNC.RECONVERGENT B1 ;  /* 0x0000000000017941 */ /* 0x000fea0003800200 */
.L_x_4:
[----:B------:R-:W-:Y:S05]  /*07d0*/  @!P1 BRA `(.L_x_3) ;  /* 0x0000000400a89947 */ /* 0x000fea0003800000 */
[----:B------:R-:W-:Y:S01]  /*07e0*/  ISETP.GE.U32.AND P0, PT, R3, 0x8, PT ;  /* 0x000000080300780c */ /* 0x000fe20003f06070 */
[----:B------:R-:W-:Y:S01]  /*07f0*/  BSSY.RECONVERGENT B1, `(.L_x_7) ;  /* 0x0000036000017945 */ /* 0x000fe20003800200 */
[----:B------:R-:W-:-:S04]  /*0800*/  LOP3.LUT R2, R0, 0x7, RZ, 0xc0, !PT ;  /* 0x0000000700027812 */ /* 0x000fc800078ec0ff */
[----:B------:R-:W-:-:S07]  /*0810*/  ISETP.NE.AND P1, PT, R2, RZ, PT ;  /* 0x000000ff0200720c */ /* 0x000fce0003f25270 */
[----:B------:R-:W-:Y:S06]  /*0820*/  @!P0 BRA `(.L_x_8) ;  /* 0x0000000000c88947 */ /* 0x000fec0003800000 */
[----:B------:R-:W0:Y:S02]  /*0830*/  LDC.64 R28, c[0x0][0x380] ;  /* 0x0000e000ff1c7b82 */ /* 0x000e240000000a00 */
[----:B0-----:R-:W-:-:S05]  /*0840*/  IMAD.WIDE.U32 R28, R5, 0x4, R28 ;  /* 0x00000004051c7825 */ /* 0x001fca00078e001c */
[----:B------:R-:W2:Y:S04]  /*0850*/  LDG.E R25, desc[UR4][R28.64] ;  /* 0x000000041c197981 */ /* 0x000ea8000c1e1900 */
[----:B------:R-:W3:Y:S04]  /*0860*/  LDG.E R27, desc[UR4][R28.64+0x4] ;  /* 0x000004041c1b7981 */ /* 0x000ee8000c1e1900 */
[----:B------:R-:W4:Y:S04]  /*0870*/  LDG.E R26, desc[UR4][R28.64+0x8] ;  /* 0x000008041c1a7981 */ /* 0x000f28000c1e1900 */
[----:B------:R-:W5:Y:S04]  /*0880*/  LDG.E R24, desc[UR4][R28.64+0xc] ;  /* 0x00000c041c187981 */ /* 0x000f68000c1e1900 */
[----:B------:R-:W4:Y:S04]  /*0890*/  LDG.E R6, desc[UR4][R28.64+0x10] ;  /* 0x000010041c067981 */ /* 0x000f28000c1e1900 */
[----:B------:R-:W4:Y:S04]  /*08a0*/  LDG.E R7, desc[UR4][R28.64+0x14] ;  /* 0x000014041c077981 */ /* 0x000f28000c1e1900 */
[----:B------:R-:W4:Y:S04]  /*08b0*/  LDG.E R4, desc[UR4][R28.64+0x18] ;  /* 0x000018041c047981 */ /* 0x000f28000c1e1900 */
[----:B------:R0:W4:Y:S01]  /*08c0*/  LDG.E R3, desc[UR4][R28.64+0x1c] ;  /* 0x00001c041c037981 */ /* 0x000122000c1e1900 */
[----:B------:R-:W-:Y:S01]  /*08d0*/  I2F.F64.U32 R20, R5 ;  /* 0x0000000500147312 */ /* 0x000fe20000201800 */
[C---:B------:R-:W-:Y:S01]  /*08e0*/  IADD3 R16, PT, PT, R5.reuse, 0x1, RZ ;  /* 0x0000000105107810 */ /* 0x040fe20007ffe0ff */
[----:B------:R-:W-:-:S02]  /*08f0*/  VIADD R14, R5, 0x2 ;  /* 0x00000002050e7836 */ /* 0x000fc40000000000 */
[----:B------:R-:W-:-:S04]  /*0900*/  VIADD R12, R5, 0x3 ;  /* 0x00000003050c7836 */ /* 0x000fc80000000000 */
[----:B------:R-:W-:Y:S01]  /*0910*/  I2F.F64.U32 R16, R16 ;  /* 0x0000001000107312 */ /* 0x000fe20000201800 */
[----:B0-----:R-:W-:-:S07]  /*0920*/  VIADD R28, R5, 0x4 ;  /* 0x00000004051c7836 */ /* 0x001fce0000000000 */
[----:B------:R-:W-:Y:S08]  /*0930*/  I2F.F64.U32 R14, R14 ;  /* 0x0000000e000e7312 */ /* 0x000ff00000201800 */
[----:B------:R-:W-:Y:S08]  /*0940*/  I2F.F64.U32 R12, R12 ;  /* 0x0000000c000c7312 */ /* 0x000ff00000201800 */
[----:B--2---:R-:W0:Y:S08]  /*0950*/  I2F.F64.U32 R22, R25 ;  /* 0x0000001900167312 */ /* 0x004e300000201800 */
[----:B---3--:R-:W1:Y:S01]  /*0960*/  I2F.F64.U32 R10, R27 ;  /* 0x0000001b000a7312 */ /* 0x008e620000201800 */
[----:B0-----:R-:W-:-:S07]  /*0970*/  DADD R8, R8, R22 ;  /* 0x0000000008087229 */ /* 0x001fce0000000016 */
[----:B-----5:R-:W-:Y:S01]  /*0980*/  I2F.F64.U32 R24, R24 ;  /* 0x0000001800187312 */ /* 0x020fe20000201800 */
[----:B------:R-:W-:-:S07]  /*0990*/  DFMA R20, R8, R20, R18 ;  /* 0x000000140814722b */ /* 0x000fce0000000012 */
[----:B----4-:R-:W0:Y:S01]  /*09a0*/  I2F.F64.U32 R22, R26 ;  /* 0x0000001a00167312 */ /* 0x010e220000201800 */
[----:B-1----:R-:W-:-:S07]  /*09b0*/  DADD R10, R8, R10 ;  /* 0x00000000080a7229 */ /* 0x002fce000000000a */
[----:B------:R1:W2:Y:S01]  /*09c0*/  I2F.F64.U32 R8, R6 ;  /* 0x0000000600087312 */ /* 0x0002a20000201800 */
[C---:B------:R-:W-:Y:S01]  /*09d0*/  DFMA R16, R10.reuse, R16, R20 ;  /* 0x000000100a10722b */ /* 0x040fe20000000014 */
[----:B------:R-:W-:Y:S01]  /*09e0*/  VIADD R20, R5, 0x6 ;  /* 0x0000000605147836 */ /* 0x000fe20000000000 */
[----:B0-----:R-:W-:-:S05]  /*09f0*/  DADD R22, R10, R22 ;  /* 0x000000000a167229 */ /* 0x001fca0000000016 */
[----:B------:R-:W0:Y:S01]  /*0a00*/  I2F.F64.U32 R18, R28 ;  /* 0x0000001c00127312 */ /* 0x000e220000201800 */
[C---:B------:R-:W-:Y:S02]  /*0a10*/  VIADD R10, R5.reuse, 0x5 ;  /* 0x00000005050a7836 */ /* 0x040fe40000000000 */
[C---:B-1----:R-:W-:Y:S02]  /*0a20*/  VIADD R6, R5.reuse, 0x7 ;  /* 0x0000000705067836 */ /* 0x042fe40000000000 */
[----:B------:R-:W-:Y:S01]  /*0a30*/  VIADD R5, R5, 0x8 ;  /* 0x0000000805057836 */ /* 0x000fe20000000000 */
[C---:B------:R-:W-:Y:S02]  /*0a40*/  DFMA R14, R22.reuse, R14, R16 ;  /* 0x0000000e160e722b */ /* 0x040fe40000000010 */
[----:B------:R-:W-:Y:S01]  /*0a50*/  I2F.F64.U32 R10, R10 ;  /* 0x0000000a000a7312 */ /* 0x000fe20000201800 */
[----:B------:R-:W-:-:S07]  /*0a60*/  DADD R22, R22, R24 ;  /* 0x0000000016167229 */ /* 0x000fce0000000018 */
[----:B------:R-:W1:Y:S01]  /*0a70*/  I2F.F64.U32 R16, R7 ;  /* 0x0000000700107312 */ /* 0x000e620000201800 */
[C---:B------:R-:W-:Y:S02]  /*0a80*/  DFMA R14, R22.reuse, R12, R14 ;  /* 0x0000000c160e722b */ /* 0x040fe4000000000e */
[----:B--2---:R-:W-:-:S05]  /*0a90*/  DADD R22, R22, R8 ;  /* 0x0000000016167229 */ /* 0x004fca0000000008 */
[----:B------:R-:W2:Y:S03]  /*0aa0*/  I2F.F64.U32 R12, R4 ;  /* 0x00000004000c7312 */ /* 0x000ea60000201800 */
[C---:B0-----:R-:W-:Y:S02]  /*0ab0*/  DFMA R14, R22.reuse, R18, R14 ;  /* 0x00000012160e722b */ /* 0x041fe4000000000e */
[----:B-1----:R-:W-:-:S03]  /*0ac0*/  DADD R16, R22, R16 ;  /* 0x0000000016107229 */ /* 0x002fc60000000010 */
[----:B------:R-:W0:Y:S05]  /*0ad0*/  I2F.F64.U32 R8, R20 ;  /* 0x0000001400087312 */ /* 0x000e2a0000201800 */
[----:B------:R-:W-:-:S03]  /*0ae0*/  DFMA R10, R16, R10, R14 ;  /* 0x0000000a100a722b */ /* 0x000fc6000000000e */
[----:B------:R-:W1:Y:S01]  /*0af0*/  I2F.F64.U32 R18, R3 ;  /* 0x0000000300127312 */ /* 0x000e620000201800 */
[----:B--2---:R-:W-:-:S07]  /*0b00*/  DADD R12, R16, R12 ;  /* 0x00000000100c7229 */ /* 0x004fce000000000c */
[----:B------:R-:W2:Y:S01]  /*0b10*/  I2F.F64.U32 R6, R6 ;  /* 0x0000000600067312 */ /* 0x000ea20000201800 */
[C---:B0-----:R-:W-:Y:S02]  /*0b20*/  DFMA R10, R12.reuse, R8, R10 ;  /* 0x000000080c0a722b */ /* 0x041fe4000000000a */
[----:B-1----:R-:W-:-:S08]  /*0b30*/  DADD R8, R12, R18 ;  /* 0x000000000c087229 */ /* 0x002fd00000000012 */
[----:B--2---:R-:W-:-:S11]  /*0b40*/  DFMA R18, R8, R6, R10 ;  /* 0x000000060812722b */ /* 0x004fd6000000000a */
.L_x_8:
[----:B------:R-:W-:Y:S05]  /*0b50*/  BSYNC.RECONVERGENT B1 ;  /* 0x0000000000017941 */ /* 0x000fea0003800200 */
.L_x_7:
        /* <DEDUP_REMOVED lines=11> */
[----:B------:R-:W5:Y:S01]  /*0c10*/  LDG.E R2, desc[UR4][R16.64+0xc] ;  /* 0x00000c0410027981 */ /* 0x000f62000c1e1900 */
[----:B------:R-:W-:Y:S01]  /*0c20*/  I2F.F64.U32 R12, R5 ;  /* 0x00000005000c7312 */ /* 0x000fe20000201800 */
[C---:B------:R-:W-:Y:S01]  /*0c30*/  VIADD R22, R5.reuse, 0x1 ;  /* 0x0000000105167836 */ /* 0x040fe20000000000 */
[----:B------:R-:W-:-:S06]  /*0c40*/  IADD3 R24, PT, PT, R5, 0x2, RZ ;  /* 0x0000000205187810 */ /* 0x000fcc0007ffe0ff */
[----:B------:R-:W-:Y:S08]  /*0c50*/  I2F.F64.U32 R10, R22 ;  /* 0x00000016000a7312 */ /* 0x000ff00000201800 */
[----:B--2---:R0:W1:Y:S08]  /*0c60*/  I2F.F64.U32 R20, R4 ;  /* 0x0000000400147312 */ /* 0x0040700000201800 */
[----:B---3--:R-:W2:Y:S01]  /*0c70*/  I2F.F64.U32 R14, R23 ;  /* 0x00000017000e7312 */ /* 0x008ea20000201800 */
[----:B0-----:R-:W-:-:S02]  /*0c80*/  VIADD R4, R5, 0x3 ;  /* 0x0000000305047836 */ /* 0x001fc40000000000 */
[----:B------:R-:W-:Y:S01]  /*0c90*/  VIADD R5, R5, 0x4 ;  /* 0x0000000405057836 */ /* 0x000fe20000000000 */
[----:B-1----:R-:W-:-:S04]  /*0ca0*/  DADD R20, R8, R20 ;  /* 0x0000000008147229 */ /* 0x002fc80000000014 */
[----:B----4-:R-:W0:Y:S04]  /*0cb0*/  I2F.F64.U32 R6, R25 ;  /* 0x0000001900067312 */ /* 0x010e280000201800 */
[----:B------:R-:W-:-:S04]  /*0cc0*/  DFMA R12, R20, R12, R18 ;  /* 0x0000000c140c722b */ /* 0x000fc80000000012 */
[----:B------:R-:W1:Y:S01]  /*0cd0*/  I2F.F64.U32 R8, R24 ;  /* 0x0000001800087312 */ /* 0x000e620000201800 */
[----:B--2---:R-:W-:-:S07]  /*0ce0*/  DADD R14, R20, R14 ;  /* 0x00000000140e7229 */ /* 0x004fce000000000e */
[----:B-----5:R-:W2:Y:S01]  /*0cf0*/  I2F.F64.U32 R16, R2 ;  /* 0x0000000200107312 */ /* 0x020ea20000201800 */
[C---:B------:R-:W-:Y:S02]  /*0d00*/  DFMA R10, R14.reuse, R10, R12 ;  /* 0x0000000a0e0a722b */ /* 0x040fe4000000000c */
[----:B0-----:R-:W-:-:S05]  /*0d10*/  DADD R6, R14, R6 ;  /* 0x000000000e067229 */ /* 0x001fca0000000006 */
[----:B------:R-:W0:Y:S03]  /*0d20*/  I2F.F64.U32 R18, R4 ;  /* 0x0000000400127312 */ /* 0x000e260000201800 */
[C---:B-1----:R-:W-:Y:S02]  /*0d30*/  DFMA R10, R6.reuse, R8, R10 ;  /* 0x00000008060a722b */ /* 0x042fe4000000000a */
[----:B--2---:R-:W-:-:S08]  /*0d40*/  DADD R8, R6, R16 ;  /* 0x0000000006087229 */ /* 0x004fd00000000010 */
[----:B0-----:R-:W-:-:S11]  /*0d50*/  DFMA R18, R8, R18, R10 ;  /* 0x000000120812722b */ /* 0x001fd6000000000a */
.L_x_10:
[----:B------:R-:W-:Y:S05]  /*0d60*/  BSYNC.RECONVERGENT B1 ;  /* 0x0000000000017941 */ /* 0x000fea0003800200 */
.L_x_9:
[----:B------:R-:W-:Y:S05]  /*0d70*/  @!P1 BRA `(.L_x_3) ;  /* 0x0000000000409947 */ /* 0x000fea0003800000 */
[----:B------:R-:W0:Y:S01]  /*0d80*/  LDC.64 R6, c[0x0][0x380] ;  /* 0x0000e000ff067b82 */ /* 0x000e220000000a00 */
[----:B------:R-:W-:Y:S02]  /*0d90*/  IMAD.MOV R4, RZ, RZ, -R3 ;  /* 0x000000ffff047224 */ /* 0x000fe400078e0a03 */
[----:B0-----:R-:W-:-:S04]  /*0da0*/  IMAD.WIDE.U32 R6, R5, 0x4, R6 ;  /* 0x0000000405067825 */ /* 0x001fc800078e0006 */
[----:B------:R-:W-:Y:S02]  /*0db0*/  IMAD.MOV.U32 R10, RZ, RZ, R6 ;  /* 0x000000ffff0a7224 */ /* 0x000fe400078e0006 */
[----:B------:R-:W-:-:S07]  /*0dc0*/  IMAD.MOV.U32 R11, RZ, RZ, R7 ;  /* 0x000000ffff0b7224 */ /* 0x000fce00078e0007 */
.L_x_11:
[----:B------:R0:W2:Y:S01]  /*0dd0*/  LDG.E R2, desc[UR4][R10.64] ;  /* 0x000000040a027981 */ /* 0x0000a2000c1e1900 */
[----:B------:R-:W-:Y:S01]  /*0de0*/  VIADD R4, R4, 0x1 ;  /* 0x0000000104047836 */ /* 0x000fe20000000000 */
[----:B------:R1:W-:Y:S04]  /*0df0*/  I2F.F64.U32 R6, R5 ;  /* 0x0000000500067312 */ /* 0x0003e80000201800 */
[----:B------:R-:W-:Y:S02]  /*0e00*/  ISETP.NE.AND P0, PT, R4, RZ, PT ;  /* 0x000000ff0400720c */ /* 0x000fe40003f05270 */
[----:B0-----:R-:W-:Y:S01]  /*0e10*/  IADD3 R10, P1, PT, R10, 0x4, RZ ;  /* 0x000000040a0a7810 */ /* 0x001fe20007f3e0ff */
[----:B-1----:R-:W-:-:S04]  /*0e20*/  VIADD R5, R5, 0x1 ;  /* 0x0000000105057836 */ /* 0x002fc80000000000 */
[----:B------:R-:W-:Y:S01]  /*0e30*/  IMAD.X R11, RZ, RZ, R11, P1 ;  /* 0x000000ffff0b7224 */ /* 0x000fe200008e060b */
[----:B--2---:R-:W0:Y:S02]  /*0e40*/  I2F.F64.U32 R2, R2 ;  /* 0x0000000200027312 */ /* 0x004e240000201800 */
[----:B0-----:R-:W-:-:S08]  /*0e50*/  DADD R8, R2, R8 ;  /* 0x0000000002087229 */ /* 0x001fd00000000008 */
[----:B------:R-:W-:Y:S01]  /*0e60*/  DFMA R18, R8, R6, R18 ;  /* 0x000000060812722b */ /* 0x000fe20000000012 */
[----:B------:R-:W-:Y:S10]  /*0e70*/  @P0 BRA `(.L_x_11) ;  /* 0xfffffffc00d40947 */ /* 0x000ff4000383ffff */
.L_x_3:
[----:B------:R-:W-:Y:S05]  /*0e80*/  BSYNC.RECONVERGENT B0 ;  /* 0x0000000000007941 */ /* 0x000fea0003800200 */
.L_x_2:
[----:B------:R-:W0:Y:S01]  /*0e90*/  MUFU.RCP64H R3, R9 ;  /* 0x0000000900037308 */ /* 0x000e220000001800 */
[----:B------:R-:W-:Y:S01]  /*0ea0*/  MOV R2, 0x1 ;  /* 0x0000000100027802 */ /* 0x000fe20000000f00 */
[----:B------:R-:W1:Y:S01]  /*0eb0*/  LDCU.64 UR6, c[0x0][0x390] ;  /* 0x00007200ff0677ac */ /* 0x000e620008000a00 */
[----:B------:R-:W-:Y:S01]  /*0ec0*/  FSETP.GEU.AND P1, PT, |R19|, 6.5827683646048100446e-37, PT ;  /* 0x036000001300780b */ /* 0x000fe20003f2e200 */
[----:B------:R-:W-:Y:S03]  /*0ed0*/  BSSY.RECONVERGENT B0, `(.L_x_12) ;  /* 0x0000016000007945 */ /* 0x000fe60003800200 */
[----:B0-----:R-:W-:Y:S01]  /*0ee0*/  DFMA R4, R2, -R8, 1 ;  /* 0x3ff000000204742b */ /* 0x001fe20000000808 */
[----:B-1----:R-:W0:Y:S07]  /*0ef0*/  I2F.F64.S64 R14, UR6 ;  /* 0x00000006000e7d12 */ /* 0x002e2e0008301c00 */
[----:B------:R-:W-:-:S08]  /*0f00*/  DFMA R4, R4, R4, R4 ;  /* 0x000000040404722b */ /* 0x000fd00000000004 */
[----:B------:R-:W-:Y:S02]  /*0f10*/  DFMA R4, R2, R4, R2 ;  /* 0x000000040204722b */ /* 0x000fe40000000002 */
[----:B0-----:R-:W-:-:S06]  /*0f20*/  DADD R14, R14, -R8 ;  /* 0x000000000e0e7229 */ /* 0x001fcc0000000808 */
[----:B------:R-:W-:-:S08]  /*0f30*/  DFMA R2, R4, -R8, 1 ;  /* 0x3ff000000402742b */ /* 0x000fd00000000808 */
[----:B------:R-:W-:-:S08]  /*0f40*/  DFMA R2, R4, R2, R4 ;  /* 0x000000020402722b */ /* 0x000fd00000000004 */
[----:B------:R-:W-:-:S08]  /*0f50*/  DMUL R4, R2, R18 ;  /* 0x0000001202047228 */ /* 0x000fd00000000000 */
[----:B------:R-:W-:-:S08]  /*0f60*/  DFMA R6, R4, -R8, R18 ;  /* 0x800000080406722b */ /* 0x000fd00000000012 */
[----:B------:R-:W-:-:S10]  /*0f70*/  DFMA R2, R2, R6, R4 ;  /* 0x000000060202722b */ /* 0x000fd40000000004 */
[----:B------:R-:W-:-:S05]  /*0f80*/  FFMA R4, RZ, R9, R3 ;  /* 0x00000009ff047223 */ /* 0x000fca0000000003 */
[----:B------:R-:W-:-:S13]  /*0f90*/  FSETP.GT.AND P0, PT, |R4|, 1.469367938527859385e-39, PT ;  /* 0x001000000400780b */ /* 0x000fda0003f04200 */
[----:B------:R-:W-:Y:S05]  /*0fa0*/  @P0 BRA P1, `(.L_x_13) ;  /* 0x0000000000200947 */ /* 0x000fea0000800000 */
[----:B------:R-:W-:Y:S01]  /*0fb0*/  IMAD.MOV.U32 R6, RZ, RZ, R18 ;  /* 0x000000ffff067224 */ /* 0x000fe200078e0012 */
[----:B------:R-:W-:Y:S01]  /*0fc0*/  MOV R4, 0x1010 ;  /* 0x0000101000047802 */ /* 0x000fe20000000f00 */
[----:B------:R-:W-:Y:S02]  /*0fd0*/  IMAD.MOV.U32 R7, RZ, RZ, R19 ;  /* 0x000000ffff077224 */ /* 0x000fe400078e0013 */
[----:B------:R-:W-:Y:S02]  /*0fe0*/  IMAD.MOV.U32 R10, RZ, RZ, R8 ;  /* 0x000000ffff0a7224 */ /* 0x000fe400078e0008 */
[----:B------:R-:W-:-:S07]  /*0ff0*/  IMAD.MOV.U32 R11, RZ, RZ, R9 ;  /* 0x000000ffff0b7224 */ /* 0x000fce00078e0009 */
[----:B------:R-:W-:Y:S05]  /*1000*/  CALL.REL.NOINC `($__internal_0_$__cuda_sm20_div_rn_f64_full) ;  /* 0x0000000000ec7944 */ /* 0x000fea0003c00000 */
[----:B------:R-:W-:Y:S02]  /*1010*/  IMAD.MOV.U32 R2, RZ, RZ, R20 ;  /* 0x000000ffff027224 */ /* 0x000fe400078e0014 */
[----:B------:R-:W-:-:S07]  /*1020*/  IMAD.MOV.U32 R3, RZ, RZ, R21 ;  /* 0x000000ffff037224 */ /* 0x000fce00078e0015 */
.L_x_13:
[----:B------:R-:W-:Y:S05]  /*1030*/  BSYNC.RECONVERGENT B0 ;  /* 0x0000000000007941 */ /* 0x000fea0003800200 */
.L_x_12:
[----:B------:R-:W0:Y:S01]  /*1040*/  MUFU.RCP64H R5, R15 ;  /* 0x0000000f00057308 */ /* 0x000e220000001800 */
[----:B------:R-:W-:Y:S01]  /*1050*/  IMAD.MOV.U32 R4, RZ, RZ, 0x1 ;  /* 0x00000001ff047424 */ /* 0x000fe200078e00ff */
[----:B------:R-:W1:Y:S01]  /*1060*/  LDCU.64 UR6, c[0x0][0x388] ;  /* 0x00007100ff0677ac */ /* 0x000e620008000a00 */
[----:B------:R-:W-:Y:S04]  /*1070*/  BSSY.RECONVERGENT B0, `(.L_x_14) ;  /* 0x0000016000007945 */ /* 0x000fe80003800200 */
[----:B0-----:R-:W-:Y:S02]  /*1080*/  DFMA R6, -R14, R4, 1 ;  /* 0x3ff000000e06742b */ /* 0x001fe40000000104 */
[----:B-1----:R-:W-:-:S06]  /*1090*/  DADD R18, -R18, UR6 ;  /* 0x0000000612127e29 */ /* 0x002fcc0008000100 */
[----:B------:R-:W-:-:S04]  /*10a0*/  DFMA R6, R6, R6, R6 ;  /* 0x000000060606722b */ /* 0x000fc80000000006 */
[----:B------:R-:W-:-:S04]  /*10b0*/  FSETP.GEU.AND P1, PT, |R19|, 6.5827683646048100446e-37, PT ;  /* 0x036000001300780b */ /* 0x000fc80003f2e200 */
[----:B------:R-:W-:-:S08]  /*10c0*/  DFMA R6, R4, R6, R4 ;  /* 0x000000060406722b */ /* 0x000fd00000000004 */
[----:B------:R-:W-:-:S08]  /*10d0*/  DFMA R4, -R14, R6, 1 ;  /* 0x3ff000000e04742b */ /* 0x000fd00000000106 */
[----:B------:R-:W-:-:S08]  /*10e0*/  DFMA R4, R6, R4, R6 ;  /* 0x000000040604722b */ /* 0x000fd00000000006 */
[----:B------:R-:W-:-:S08]  /*10f0*/  DMUL R6, R18, R4 ;  /* 0x0000000412067228 */ /* 0x000fd00000000000 */
[----:B------:R-:W-:-:S08]  /*1100*/  DFMA R10, -R14, R6, R18 ;  /* 0x000000060e0a722b */ /* 0x000fd00000000112 */
[----:B------:R-:W-:-:S10]  /*1110*/  DFMA R4, R4, R10, R6 ;  /* 0x0000000a0404722b */ /* 0x000fd40000000006 */
[----:B------:R-:W-:-:S05]  /*1120*/  FFMA R6, RZ, R15, R5 ;  /* 0x0000000fff067223 */ /* 0x000fca0000000005 */
[----:B------:R-:W-:-:S13]  /*1130*/  FSETP.GT.AND P0, PT, |R6|, 1.469367938527859385e-39, PT ;  /* 0x001000000600780b */ /* 0x000fda0003f04200 */
[----:B------:R-:W-:Y:S05]  /*1140*/  @P0 BRA P1, `(.L_x_15) ;  /* 0x0000000000200947 */ /* 0x000fea0000800000 */
[----:B------:R-:W-:Y:S01]  /*1150*/  IMAD.MOV.U32 R6, RZ, RZ, R18 ;  /* 0x000000ffff067224 */ /* 0x000fe200078e0012 */
[----:B------:R-:W-:Y:S01]  /*1160*/  MOV R7, R19 ;  /* 0x0000001300077202 */ /* 0x000fe20000000f00 */
[----:B------:R-:W-:Y:S01]  /*1170*/  IMAD.MOV.U32 R10, RZ, RZ, R14 ;  /* 0x000000ffff0a7224 */ /* 0x000fe200078e000e */
[----:B------:R-:W-:Y:S01]  /*1180*/  MOV R4, 0x11b0 ;  /* 0x000011b000047802 */ /* 0x000fe20000000f00 */
[----:B------:R-:W-:-:S07]  /*1190*/  IMAD.MOV.U32 R11, RZ, RZ, R15 ;  /* 0x000000ffff0b7224 */ /* 0x000fce00078e000f */
[----:B------:R-:W-:Y:S05]  /*11a0*/  CALL.REL.NOINC `($__internal_0_$__cuda_sm20_div_rn_f64_full) ;  /* 0x0000000000847944 */ /* 0x000fea0003c00000 */
[----:B------:R-:W-:Y:S02]  /*11b0*/  IMAD.MOV.U32 R4, RZ, RZ, R20 ;  /* 0x000000ffff047224 */ /* 0x000fe400078e0014 */
[----:B------:R-:W-:-:S07]  /*11c0*/  IMAD.MOV.U32 R5, RZ, RZ, R21 ;  /* 0x000000ffff057224 */ /* 0x000fce00078e0015 */
.L_x_15:
[----:B------:R-:W-:Y:S05]  /*11d0*/  BSYNC.RECONVERGENT B0 ;  /* 0x0000000000007941 */ /* 0x000fea0003800200 */
.L_x_14:
[----:B------:R-:W-:Y:S01]  /*11e0*/  DMUL R8, R14, R8 ;  /* 0x000000080e087228 */ /* 0x000fe20000000000 */
[----:B------:R-:W-:Y:S01]  /*11f0*/  BSSY.RECONVERGENT B0, `(.L_x_16) ;  /* 0x0000004000007945 */ /* 0x000fe20003800200 */
[----:B------:R-:W-:Y:S01]  /*1200*/  DADD R2, -R4, R2 ;  /* 0x0000000004027229 */ /* 0x000fe20000000102 */
[----:B------:R-:W-:-:S10]  /*1210*/  MOV R20, 0x1230 ;  /* 0x0000123000147802 */ /* 0x000fd40000000f00 */
[----:B------:R-:W-:Y:S05]  /*1220*/  CALL.REL.NOINC `($_Z21computeClassVariancesPjdlPd$__internal_accurate_pow) ;  /* 0x0000000400cc7944 */ /* 0x000fea0003c00000 */
[----:B------:R-:W-:Y:S05]  /*1230*/  BSYNC.RECONVERGENT B0 ;  /* 0x0000000000007941 */ /* 0x000fea0003800200 */
.L_x_16:
[C---:B------:R-:W-:Y:S01]  /*1240*/  DADD R4, R2.reuse, 2 ;  /* 0x4000000002047429 */ /* 0x040fe20000000000 */
[----:B------:R-:W0:Y:S01]  /*1250*/  LDC.64 R6, c[0x0][0x398] ;  /* 0x0000e600ff067b82 */ /* 0x000e220000000a00 */
[C---:B------:R-:W-:Y:S01]  /*1260*/  DSETP.NEU.AND P1, PT, R2.reuse, RZ, PT ;  /* 0x000000ff0200722a */ /* 0x040fe20003f2d000 */
[----:B------:R-:W-:Y:S01]  /*1270*/  BSSY.RECONVERGENT B0, `(.L_x_17) ;  /* 0x000000e000007945 */ /* 0x000fe20003800200 */
[----:B------:R-:W-:-:S06]  /*1280*/  DSETP.NEU.AND P0, PT, R2, 1, PT ;  /* 0x3ff000000200742a */ /* 0x000fcc0003f0d000 */
[----:B------:R-:W-:Y:S01]  /*1290*/  LOP3.LUT R4, R5, 0x7ff00000, RZ, 0xc0, !PT ;  /* 0x7ff0000005047812 */ /* 0x000fe200078ec0ff */
[----:B------:R-:W-:-:S03]  /*12a0*/  IMAD.MOV.U32 R5, RZ, RZ, R11 ;  /* 0x000000ffff057224 */ /* 0x000fc600078e000b */
[----:B------:R-:W-:Y:S01]  /*12b0*/  ISETP.NE.AND P2, PT, R4, 0x7ff00000, PT ;  /* 0x7ff000000400780c */ /* 0x000fe20003f45270 */
[----:B------:R-:W-:Y:S01]  /*12c0*/  IMAD.MOV.U32 R4, RZ, RZ, R10 ;  /* 0x000000ffff047224 */ /* 0x000fe200078e000a */
[----:B------:R-:W-:-:S11]  /*12d0*/  @!P1 CS2R R4, SRZ ;  /* 0x0000000000049805 */ /* 0x000fd6000001ff00 */
[----:B------:R-:W-:Y:S05]  /*12e0*/  @P2 BRA `(.L_x_18) ;  /* 0x0000000000182947 */ /* 0x000fea0003800000 */
[----:B------:R-:W-:-:S14]  /*12f0*/  DSETP.NAN.AND P1, PT, R2, R2, PT ;  /* 0x000000020200722a */ /* 0x000fdc0003f28000 */
[----:B------:R-:W-:Y:S01]  /*1300*/  @P1 DADD R4, R2, 2 ;  /* 0x4000000002041429 */ /* 0x000fe20000000000 */
[----:B------:R-:W-:Y:S10]  /*1310*/  @P1 BRA `(.L_x_18) ;  /* 0x00000000000c1947 */ /* 0x000ff40003800000 */
[----:B------:R-:W-:-:S14]  /*1320*/  DSETP.NEU.AND P1, PT, |R2|, +INF , PT ;  /* 0x7ff000000200742a */ /* 0x000fdc0003f2d200 */
[----:B------:R-:W-:Y:S01]  /*1330*/  @!P1 IMAD.MOV.U32 R4, RZ, RZ, 0x0 ;  /* 0x00000000ff049424 */ /* 0x000fe200078e00ff */
[----:B------:R-:W-:-:S07]  /*1340*/  @!P1 MOV R5, 0x7ff00000 ;  /* 0x7ff0000000059802 */ /* 0x000fce0000000f00 */
.L_x_18:
[----:B------:R-:W-:Y:S05]  /*1350*/  BSYNC.RECONVERGENT B0 ;  /* 0x0000000000007941 */ /* 0x000fea0003800200 */
.L_x_17:
[----:B------:R-:W-:Y:S02]  /*1360*/  FSEL R2, R4, RZ, P0 ;  /* 0x000000ff04027208 */ /* 0x000fe40000000000 */
[----:B------:R-:W-:-:S06]  /*1370*/  FSEL R3, R5, 1.875, P0 ;  /* 0x3ff0000005037808 */ /* 0x000fcc0000000000 */
[----:B------:R-:W-:Y:S01]  /*1380*/  DMUL R8, R8, R2 ;  /* 0x0000000208087228 */ /* 0x000fe20000000000 */
[----:B0-----:R-:W-:-:S06]  /*1390*/  IMAD.WIDE R2, R0, 0x8, R6 ;  /* 0x0000000800027825 */ /* 0x001fcc00078e0206 */
[----:B------:R-:W-:Y:S01]  /*13a0*/  STG.E.64 desc[UR4][R2.64], R8 ;  /* 0x0000000802007986 */ /* 0x000fe2000c101b04 */
[----:B------:R-:W-:Y:S05]  /*13b0*/  EXIT ;  /* 0x000000000000794d */ /* 0x000fea0003800000 */
        .weak           $__internal_0_$__cuda_sm20_div_rn_f64_full
        .type           $__internal_0_$__cuda_sm20_div_rn_f64_full,@function
        .size           $__internal_0_$__cuda_sm20_div_rn_f64_full,($_Z21computeClassVariancesPjdlPd$__internal_accurate_pow - $__internal_0_$__cuda_sm20_div_rn_f64_full)
$__internal_0_$__cuda_sm20_div_rn_f64_full:
[C---:B------:R-:W-:Y:S01]  /*13c0*/  FSETP.GEU.AND P0, PT, |R11|.reuse, 1.469367938527859385e-39, PT ;  /* 0x001000000b00780b */ /* 0x040fe20003f0e200 */
[----:B------:R-:W-:Y:S01]  /*13d0*/  IMAD.MOV.U32 R20, RZ, RZ, 0x1 ;  /* 0x00000001ff147424 */ /* 0x000fe200078e00ff */
[----:B------:R-:W-:Y:S01]  /*13e0*/  LOP3.LUT R12, R11, 0x800fffff, RZ, 0xc0, !PT ;  /* 0x800fffff0b0c7812 */ /* 0x000fe200078ec0ff */
[----:B------:R-:W-:Y:S01]  /*13f0*/  IMAD.MOV.U32 R26, RZ, RZ, 0x1ca00000 ;  /* 0x1ca00000ff1a7424 */ /* 0x000fe200078e00ff */
[C---:B------:R-:W-:Y:S01]  /*1400*/  FSETP.GEU.AND P2, PT, |R7|.reuse, 1.469367938527859385e-39, PT ;  /* 0x001000000700780b */ /* 0x040fe20003f4e200 */
[----:B------:R-:W-:Y:S01]  /*1410*/  BSSY.RECONVERGENT B1, `(.L_x_19) ;  /* 0x0000052000017945 */ /* 0x000fe20003800200 */
[----:B------:R-:W-:Y:S01]  /*1420*/  LOP3.LUT R13, R12, 0x3ff00000, RZ, 0xfc, !PT ;  /* 0x3ff000000c0d7812 */ /* 0x000fe200078efcff */
[----:B------:R-:W-:Y:S01]  /*1430*/  IMAD.MOV.U32 R12, RZ, RZ, R10 ;  /* 0x000000ffff0c7224 */ /* 0x000fe200078e000a */
[----:B------:R-:W-:Y:S02]  /*1440*/  LOP3.LUT R5, R7, 0x7ff00000, RZ, 0xc0, !PT ;  /* 0x7ff0000007057812 */ /* 0x000fe400078ec0ff */
[----:B------:R-:W-:-:S03]  /*1450*/  LOP3.LUT R28, R11, 0x7ff00000, RZ, 0xc0, !PT ;  /* 0x7ff000000b1c7812 */ /* 0x000fc600078ec0ff */
[----:B------:R-:W-:Y:S01]  /*1460*/  @!P0 DMUL R12, R10, 8.98846567431157953865e+307 ;  /* 0x7fe000000a0c8828 */ /* 0x000fe20000000000 */
[----:B------:R-:W-:Y:S01]  /*1470*/  ISETP.GE.U32.AND P1, PT, R5, R28, PT ;  /* 0x0000001c0500720c */ /* 0x000fe20003f26070 */
[----:B------:R-:W-:Y:S02]  /*1480*/  IMAD.MOV.U32 R27, RZ, RZ, R5 ;  /* 0x000000ffff1b7224 */ /* 0x000fe400078e0005 */
[----:B------:R-:W-:Y:S02]  /*1490*/  @!P2 LOP3.LUT R22, R11, 0x7ff00000, RZ, 0xc0, !PT ;  /* 0x7ff000000b16a812 */ /* 0x000fe400078ec0ff */
[----:B------:R-:W0:Y:S02]  /*14a0*/  MUFU.RCP64H R21, R13 ;  /* 0x0000000d00157308 */ /* 0x000e240000001800 */
[----:B------:R-:W-:Y:S01]  /*14b0*/  @!P2 ISETP.GE.U32.AND P3, PT, R5, R22, PT ;  /* 0x000000160500a20c */ /* 0x000fe20003f66070 */
[----:B------:R-:W-:Y:S01]  /*14c0*/  @!P2 IMAD.MOV.U32 R22, RZ, RZ, RZ ;  /* 0x000000ffff16a224 */ /* 0x000fe200078e00ff */
[----:B------:R-:W-:-:S02]  /*14d0*/  @!P0 LOP3.LUT R28, R13, 0x7ff00000, RZ, 0xc0, !PT ;  /* 0x7ff000000d1c8812 */ /* 0x000fc400078ec0ff */
[----:B------:R-:W-:Y:S02]  /*14e0*/  @!P2 SEL R23, R26, 0x63400000, !P3 ;  /* 0x634000001a17a807 */ /* 0x000fe40005800000 */
[----:B------:R-:W-:Y:S02]  /*14f0*/  IADD3 R29, PT, PT, R28, -0x1, RZ ;  /* 0xffffffff1c1d7810 */ /* 0x000fe40007ffe0ff */
[----:B------:R-:W-:-:S04]  /*1500*/  @!P2 LOP3.LUT R23, R23, 0x80000000, R7, 0xf8, !PT ;  /* 0x800000001717a812 */ /* 0x000fc800078ef807 */
[----:B------:R-:W-:Y:S01]  /*1510*/  @!P2 LOP3.LUT R23, R23, 0x100000, RZ, 0xfc, !PT ;  /* 0x001000001717a812 */ /* 0x000fe200078efcff */
[----:B0-----:R-:W-:-:S08]  /*1520*/  DFMA R16, R20, -R12, 1 ;  /* 0x3ff000001410742b */ /* 0x001fd0000000080c */
[----:B------:R-:W-:-:S08]  /*1530*/  DFMA R16, R16, R16, R16 ;  /* 0x000000101010722b */ /* 0x000fd00000000010 */
[----:B------:R-:W-:Y:S01]  /*1540*/  DFMA R20, R20, R16, R20 ;  /* 0x000000101414722b */ /* 0x000fe20000000014 */
[----:B------:R-:W-:Y:S01]  /*1550*/  SEL R17, R26, 0x63400000, !P1 ;  /* 0x634000001a117807 */ /* 0x000fe20004800000 */
[----:B------:R-:W-:-:S03]  /*1560*/  IMAD.MOV.U32 R16, RZ, RZ, R6 ;  /* 0x000000ffff107224 */ /* 0x000fc600078e0006 */
[----:B------:R-:W-:-:S03]  /*1570*/  LOP3.LUT R17, R17, 0x800fffff, R7, 0xf8, !PT ;  /* 0x800fffff11117812 */ /* 0x000fc600078ef807 */
[----:B------:R-:W-:-:S03]  /*1580*/  DFMA R24, R20, -R12, 1 ;  /* 0x3ff000001418742b */ /* 0x000fc6000000080c */
[----:B------:R-:W-:-:S05]  /*1590*/  @!P2 DFMA R16, R16, 2, -R22 ;  /* 0x400000001010a82b */ /* 0x000fca0000000816 */
[----:B------:R-:W-:-:S05]  /*15a0*/  DFMA R24, R20, R24, R20 ;  /* 0x000000181418722b */ /* 0x000fca0000000014 */
[----:B------:R-:W-:-:S03]  /*15b0*/  @!P2 LOP3.LUT R27, R17, 0x7ff00000, RZ, 0xc0, !PT ;  /* 0x7ff00000111ba812 */ /* 0x000fc600078ec0ff */
[----:B------:R-:W-:Y:S02]  /*15c0*/  DMUL R20, R24, R16 ;  /* 0x0000001018147228 */ /* 0x000fe40000000000 */
[----:B------:R-:W-:-:S05]  /*15d0*/  VIADD R22, R27, 0xffffffff ;  /* 0xffffffff1b167836 */ /* 0x000fca0000000000 */
[----:B------:R-:W-:Y:S01]  /*15e0*/  ISETP.GT.U32.AND P0, PT, R22, 0x7feffffe, PT ;  /* 0x7feffffe1600780c */ /* 0x000fe20003f04070 */
[----:B------:R-:W-:-:S03]  /*15f0*/  DFMA R22, R20, -R12, R16 ;  /* 0x8000000c1416722b */ /* 0x000fc60000000010 */
[----:B------:R-:W-:-:S05]  /*1600*/  ISETP.GT.U32.OR P0, PT, R29, 0x7feffffe, P0 ;  /* 0x7feffffe1d00780c */ /* 0x000fca0000704470 */
[----:B------:R-:W-:-:S08]  /*1610*/  DFMA R22, R24, R22, R20 ;  /* 0x000000161816722b */ /* 0x000fd00000000014 */
[----:B------:R-:W-:Y:S05]  /*1620*/  @P0 BRA `(.L_x_20) ;  /* 0x00000000006c0947 */ /* 0x000fea0003800000 */
[----:B------:R-:W-:-:S04]  /*1630*/  LOP3.LUT R20, R11, 0x7ff00000, RZ, 0xc0, !PT ;  /* 0x7ff000000b147812 */ /* 0x000fc800078ec0ff */
[CC--:B------:R-:W-:Y:S02]  /*1640*/  VIADDMNMX R6, R5.reuse, -R20.reuse, 0xb9600000, !PT ;  /* 0xb960000005067446 */ /* 0x0c0fe40007800914 */
[----:B------:R-:W-:Y:S02]  /*1650*/  ISETP.GE.U32.AND P0, PT, R5, R20, PT ;  /* 0x000000140500720c */ /* 0x000fe40003f06070 */
[----:B------:R-:W-:Y:S01]  /*1660*/  VIMNMX R5, PT, PT, R6, 0x46a00000, PT ;  /* 0x46a0000006057848 */ /* 0x000fe20003fe0100 */
[----:B------:R-:W-:Y:S01]  /*1670*/  IMAD.MOV.U32 R6, RZ, RZ, RZ ;  /* 0x000000ffff067224 */ /* 0x000fe200078e00ff */
[----:B------:R-:W-:-:S05]  /*1680*/  SEL R26, R26, 0x63400000, !P0 ;  /* 0x634000001a1a7807 */ /* 0x000fca0004000000 */
[----:B------:R-:W-:-:S04]  /*1690*/  IMAD.IADD R5, R5, 0x1, -R26 ;  /* 0x0000000105057824 */ /* 0x000fc800078e0a1a */
[----:B------:R-:W-:-:S06]  /*16a0*/  VIADD R7, R5, 0x7fe00000 ;  /* 0x7fe0000005077836 */ /* 0x000fcc0000000000 */
[----:B------:R-:W-:-:S10]  /*16b0*/  DMUL R20, R22, R6 ;  /* 0x0000000616147228 */ /* 0x000fd40000000000 */
[----:B------:R-:W-:-:S13]  /*16c0*/  FSETP.GTU.AND P0, PT, |R21|, 1.469367938527859385e-39, PT ;  /* 0x001000001500780b */ /* 0x000fda0003f0c200 */
[----:B------:R-:W-:Y:S05]  /*16d0*/  @P0 BRA `(.L_x_21) ;  /* 0x0000000000940947 */ /* 0x000fea0003800000 */
[----:B------:R-:W-:Y:S01]  /*16e0*/  DFMA R12, R22, -R12, R16 ;  /* 0x8000000c160c722b */ /* 0x000fe20000000010 */
[----:B------:R-:W-:-:S09]  /*16f0*/  IMAD.MOV.U32 R6, RZ, RZ, RZ ;  /* 0x000000ffff067224 */ /* 0x000fd200078e00ff */
[C---:B------:R-:W-:Y:S02]  /*1700*/  FSETP.NEU.AND P0, PT, R13.reuse, RZ, PT ;  /* 0x000000ff0d00720b */ /* 0x040fe40003f0d000 */
[----:B------:R-:W-:-:S04]  /*1710*/  LOP3.LUT R17, R13, 0x80000000, R11, 0x48, !PT ;  /* 0x800000000d117812 */ /* 0x000fc800078e480b */
[----:B------:R-:W-:-:S07]  /*1720*/  LOP3.LUT R7, R17, R7, RZ, 0xfc, !PT ;  /* 0x0000000711077212 */ /* 0x000fce00078efcff */
[----:B------:R-:W-:Y:S05]  /*1730*/  @!P0 BRA `(.L_x_21) ;  /* 0x00000000007c8947 */ /* 0x000fea0003800000 */
[----:B------:R-:W-:Y:S01]  /*1740*/  IMAD.MOV R11, RZ, RZ, -R5 ;  /* 0x000000ffff0b7224 */ /* 0x000fe200078e0a05 */
[----:B------:R-:W-:Y:S01]  /*1750*/  DMUL.RP R6, R22, R6 ;  /* 0x0000000616067228 */ /* 0x000fe20000008000 */
[----:B------:R-:W-:Y:S01]  /*1760*/  IMAD.MOV.U32 R10, RZ, RZ, RZ ;  /* 0x000000ffff0a7224 */ /* 0x000fe200078e00ff */
[----:B------:R-:W-:-:S05]  /*1770*/  IADD3 R5, PT, PT, -R5, -0x43300000, RZ ;  /* 0xbcd0000005057810 */ /* 0x000fca0007ffe1ff */
[----:B------:R-:W-:-:S03]  /*1780*/  DFMA R10, R20, -R10, R22 ;  /* 0x8000000a140a722b */ /* 0x000fc60000000016 */
[----:B------:R-:W-:-:S07]  /*1790*/  LOP3.LUT R17, R7, R17, RZ, 0x3c, !PT ;  /* 0x0000001107117212 */ /* 0x000fce00078e3cff */
[----:B------:R-:W-:-:S04]  /*17a0*/  FSETP.NEU.AND P0, PT, |R11|, R5, PT ;  /* 0x000000050b00720b */ /* 0x000fc80003f0d200 */
[----:B------:R-:W-:Y:S02]  /*17b0*/  FSEL R20, R6, R20, !P0 ;  /* 0x0000001406147208 */ /* 0x000fe40004000000 */
[----:B------:R-:W-:Y:S01]  /*17c0*/  FSEL R21, R17, R21, !P0 ;  /* 0x0000001511157208 */ /* 0x000fe20004000000 */
[----:B------:R-:W-:Y:S06]  /*17d0*/  BRA `(.L_x_21) ;  /* 0x0000000000547947 */ /* 0x000fec0003800000 */
.L_x_20:
[----:B------:R-:W-:-:S14]  /*17e0*/  DSETP.NAN.AND P0, PT, R6, R6, PT ;  /* 0x000000060600722a */ /* 0x000fdc0003f08000 */
[----:B------:R-:W-:Y:S05]  /*17f0*/  @P0 BRA `(.L_x_22) ;  /* 0x0000000000440947 */ /* 0x000fea0003800000 */
[----:B------:R-:W-:-:S14]  /*1800*/  DSETP.NAN.AND P0, PT, R10, R10, PT ;  /* 0x0000000a0a00722a */ /* 0x000fdc0003f08000 */
[----:B------:R-:W-:Y:S05]  /*1810*/  @P0 BRA `(.L_x_23) ;  /* 0x0000000000300947 */ /* 0x000fea0003800000 */
[----:B------:R-:W-:Y:S01]  /*1820*/  ISETP.NE.AND P0, PT, R27, R28, PT ;  /* 0x0000001c1b00720c */ /* 0x000fe20003f05270 */
[----:B------:R-:W-:Y:S01]  /*1830*/  IMAD.MOV.U32 R20, RZ, RZ, 0x0 ;  /* 0x00000000ff147424 */ /* 0x000fe200078e00ff */
[----:B------:R-:W-:-:S11]  /*1840*/  MOV R21, 0xfff80000 ;  /* 0xfff8000000157802 */ /* 0x000fd60000000f00 */
[----:B------:R-:W-:Y:S05]  /*1850*/  @!P0 BRA `(.L_x_21) ;  /* 0x0000000000348947 */ /* 0x000fea0003800000 */
[----:B------:R-:W-:Y:S02]  /*1860*/  ISETP.NE.AND P0, PT, R27, 0x7ff00000, PT ;  /* 0x7ff000001b00780c */ /* 0x000fe40003f05270 */
[----:B------:R-:W-:Y:S02]  /*1870*/  LOP3.LUT R21, R7, 0x80000000, R11, 0x48, !PT ;  /* 0x8000000007157812 */ /* 0x000fe400078e480b */
[----:B------:R-:W-:-:S13]  /*1880*/  ISETP.EQ.OR P0, PT, R28, RZ, !P0 ;  /* 0x000000ff1c00720c */ /* 0x000fda0004702670 */
[----:B------:R-:W-:Y:S01]  /*1890*/  @P0 LOP3.LUT R5, R21, 0x7ff00000, RZ, 0xfc, !PT ;  /* 0x7ff0000015050812 */ /* 0x000fe200078efcff */
[----:B------:R-:W-:Y:S02]  /*18a0*/  @!P0 IMAD.MOV.U32 R20, RZ, RZ, RZ ;  /* 0x000000ffff148224 */ /* 0x000fe400078e00ff */
[----:B------:R-:W-:Y:S02]  /*18b0*/  @P0 IMAD.MOV.U32 R20, RZ, RZ, RZ ;  /* 0x000000ffff140224 */ /* 0x000fe400078e00ff */
[----:B------:R-:W-:Y:S01]  /*18c0*/  @P0 IMAD.MOV.U32 R21, RZ, RZ, R5 ;  /* 0x000000ffff150224 */ /* 0x000fe200078e0005 */
[----:B------:R-:W-:Y:S06]  /*18d0*/  BRA `(.L_x_21) ;  /* 0x0000000000147947 */ /* 0x000fec0003800000 */
.L_x_23:
[----:B------:R-:W-:Y:S01]  /*18e0*/  LOP3.LUT R21, R11, 0x80000, RZ, 0xfc, !PT ;  /* 0x000800000b157812 */ /* 0x000fe200078efcff */
[----:B------:R-:W-:Y:S01]  /*18f0*/  IMAD.MOV.U32 R20, RZ, RZ, R10 ;  /* 0x000000ffff147224 */ /* 0x000fe200078e000a */
[----:B------:R-:W-:Y:S06]  /*1900*/  BRA `(.L_x_21) ;  /* 0x0000000000087947 */ /* 0x000fec0003800000 */
.L_x_22:
[----:B------:R-:W-:Y:S01]  /*1910*/  LOP3.LUT R21, R7, 0x80000, RZ, 0xfc, !PT ;  /* 0x0008000007157812 */ /* 0x000fe200078efcff */
[----:B------:R-:W-:-:S07]  /*1920*/  IMAD.MOV.U32 R20, RZ, RZ, R6 ;  /* 0x000000ffff147224 */ /* 0x000fce00078e0006 */
.L_x_21:
[----:B------:R-:W-:Y:S05]  /*1930*/  BSYNC.RECONVERGENT B1 ;  /* 0x0000000000017941 */ /* 0x000fea0003800200 */
.L_x_19:
[----:B------:R-:W-:-:S04]  /*1940*/  IMAD.MOV.U32 R5, RZ, RZ, 0x0 ;  /* 0x00000000ff057424 */ /* 0x000fc800078e00ff */
[----:B------:R-:W-:Y:S05]  /*1950*/  RET.REL.NODEC R4 `(_Z21computeClassVariancesPjdlPd) ;  /* 0xffffffe404a87950 */ /* 0x000fea0003c3ffff */
        .type           $_Z21computeClassVariancesPjdlPd$__internal_accurate_pow,@function
        .size           $_Z21computeClassVariancesPjdlPd$__internal_accurate_pow,(.L_x_31 - $_Z21computeClassVariancesPjdlPd$__internal_accurate_pow)
$_Z21computeClassVariancesPjdlPd$__internal_accurate_pow:
[----:B------:R-:W-:Y:S01]  /*1960*/  DADD R10, -RZ, |R2| ;  /* 0x00000000ff0a7229 */ /* 0x000fe20000000502 */
[----:B------:R-:W-:Y:S01]  /*1970*/  IMAD.MOV.U32 R16, RZ, RZ, RZ ;  /* 0x000000ffff107224 */ /* 0x000fe200078e00ff */
[----:B------:R-:W-:Y:S01]  /*1980*/  UMOV UR6, 0x7d2cafe2 ;  /* 0x7d2cafe200067882 */ /* 0x000fe20000000000 */
[----:B------:R-:W-:Y:S01]  /*1990*/  IMAD.MOV.U32 R18, RZ, RZ, 0x41ad3b5a ;  /* 0x41ad3b5aff127424 */ /* 0x000fe200078e00ff */
[----:B------:R-:W-:Y:S01]  /*19a0*/  UMOV UR7, 0x3eb0f5ff ;  /* 0x3eb0f5ff00077882 */ /* 0x000fe20000000000 */
[----:B------:R-:W-:Y:S01]  /*19b0*/  IMAD.MOV.U32 R19, RZ, RZ, 0x3ed0f5d2 ;  /* 0x3ed0f5d2ff137424 */ /* 0x000fe200078e00ff */
[----:B------:R-:W-:Y:S01]  /*19c0*/  UMOV UR8, 0x3b39803f ;  /* 0x3b39803f00087882 */ /* 0x000fe20000000000 */
[----:B------:R-:W-:-:S03]  /*19d0*/  UMOV UR9, 0x3c7abc9e ;  /* 0x3c7abc9e00097882 */ /* 0x000fc60000000000 */
[----:B------:R-:W-:Y:S01]  /*19e0*/  ISETP.GT.U32.AND P0, PT, R11, 0xfffff, PT ;  /* 0x000fffff0b00780c */ /* 0x000fe20003f04070 */
[----:B------:R-:W-:-:S12]  /*19f0*/  IMAD.MOV.U32 R4, RZ, RZ, R11 ;  /* 0x000000ffff047224 */ /* 0x000fd800078e000b */
[----:B------:R-:W-:-:S10]  /*1a00*/  @!P0 DMUL R24, R10, 1.80143985094819840000e+16 ;  /* 0x435000000a188828 */ /* 0x000fd40000000000 */
[----:B------:R-:W-:-:S04]  /*1a10*/  @!P0 MOV R4, R25 ;  /* 0x0000001900048202 */ /* 0x000fc80000000f00 */
[----:B------:R-:W-:-:S04]  /*1a20*/  LOP3.LUT R4, R4, 0x800fffff, RZ, 0xc0, !PT ;  /* 0x800fffff04047812 */ /* 0x000fc800078ec0ff */
[----:B------:R-:W-:Y:S01]  /*1a30*/  LOP3.LUT R5, R4, 0x3ff00000, RZ, 0xfc, !PT ;  /* 0x3ff0000004057812 */ /* 0x000fe200078efcff */
[----:B------:R-:W-:Y:S01]  /*1a40*/  IMAD.MOV.U32 R4, RZ, RZ, R10 ;  /* 0x000000ffff047224 */ /* 0x000fe200078e000a */
[----:B------:R-:W-:Y:S01]  /*1a50*/  SHF.R.U32.HI R10, RZ, 0x14, R11 ;  /* 0x00000014ff0a7819 */ /* 0x000fe2000001160b */
[----:B------:R-:W-:Y:S01]  /*1a60*/  @!P0 IMAD.MOV.U32 R4, RZ, RZ, R24 ;  /* 0x000000ffff048224 */ /* 0x000fe200078e0018 */
[----:B------:R-:W-:Y:S02]  /*1a70*/  ISETP.GE.U32.AND P1, PT, R5, 0x3ff6a09f, PT ;  /* 0x3ff6a09f0500780c */ /* 0x000fe40003f26070 */
[----:B------:R-:W-:-:S05]  /*1a80*/  @!P0 LEA.HI R10, R25, 0xffffffca, RZ, 0xc ;  /* 0xffffffca190a8811 */ /* 0x000fca00078f60ff */
[----:B------:R-:W-:-:S06]  /*1a90*/  VIADD R11, R10, 0xfffffc01 ;  /* 0xfffffc010a0b7836 */ /* 0x000fcc0000000000 */
[----:B------:R-:W-:Y:S02]  /*1aa0*/  @P1 VIADD R7, R5, 0xfff00000 ;  /* 0xfff0000005071836 */ /* 0x000fe40000000000 */
[----:B------:R-:W-:Y:S02]  /*1ab0*/  @P1 VIADD R11, R10, 0xfffffc02 ;  /* 0xfffffc020a0b1836 */ /* 0x000fe40000000000 */
[----:B------:R-:W-:-:S06]  /*1ac0*/  @P1 IMAD.MOV.U32 R5, RZ, RZ, R7 ;  /* 0x000000ffff051224 */ /* 0x000fcc00078e0007 */
[C---:B------:R-:W-:Y:S02]  /*1ad0*/  DADD R12, R4.reuse, 1 ;  /* 0x3ff00000040c7429 */ /* 0x040fe40000000000 */
[----:B------:R-:W-:-:S04]  /*1ae0*/  DADD R4, R4, -1 ;  /* 0xbff0000004047429 */ /* 0x000fc80000000000 */
[----:B------:R-:W0:Y:S02]  /*1af0*/  MUFU.RCP64H R17, R13 ;  /* 0x0000000d00117308 */ /* 0x000e240000001800 */
[----:B0-----:R-:W-:-:S08]  /*1b00*/  DFMA R6, -R12, R16, 1 ;  /* 0x3ff000000c06742b */ /* 0x001fd00000000110 */
[----:B------:R-:W-:-:S08]  /*1b10*/  DFMA R6, R6, R6, R6 ;  /* 0x000000060606722b */ /* 0x000fd00000000006 */
[----:B------:R-:W-:-:S08]  /*1b20*/  DFMA R16, R16, R6, R16 ;  /* 0x000000061010722b */ /* 0x000fd00000000010 */
[----:B------:R-:W-:-:S08]  /*1b30*/  DMUL R6, R4, R16 ;  /* 0x0000001004067228 */ /* 0x000fd00000000000 */
[----:B------:R-:W-:-:S08]  /*1b40*/  DFMA R6, R4, R16, R6 ;  /* 0x000000100406722b */ /* 0x000fd00000000006 */
[----:B------:R-:W-:-:S08]  /*1b50*/  DMUL R14, R6, R6 ;  /* 0x00000006060e7228 */ /* 0x000fd00000000000 */
[----:B------:R-:W-:Y:S01]  /*1b60*/  DFMA R12, R14, UR6, R18 ;  /* 0x000000060e0c7c2b */ /* 0x000fe20008000012 */
[----:B------:R-:W-:Y:S01]  /*1b70*/  UMOV UR6, 0x75488a3f ;  /* 0x75488a3f00067882 */ /* 0x000fe20000000000 */
[----:B------:R-:W-:Y:S01]  /*1b80*/  UMOV UR7, 0x3ef3b20a ;  /* 0x3ef3b20a00077882 */ /* 0x000fe20000000000 */
[----:B------:R-:W-:-:S05]  /*1b90*/  DADD R18, R4, -R6 ;  /* 0x0000000004127229 */ /* 0x000fca0000000806 */
[----:B------:R-:W-:Y:S01]  /*1ba0*/  DFMA R12, R14, R12, UR6 ;  /* 0x000000060e0c7e2b */ /* 0x000fe2000800000c */
[----:B------:R-:W-:Y:S01]  /*1bb0*/  UMOV UR6, 0xe4faecd5 ;  /* 0xe4faecd500067882 */ /* 0x000fe20000000000 */
[----:B------:R-:W-:Y:S01]  /*1bc0*/  UMOV UR7, 0x3f1745cd ;  /* 0x3f1745cd00077882 */ /* 0x000fe20000000000 */
[----:B------:R-:W-:-:S05]  /*1bd0*/  DADD R22, R18, R18 ;  /* 0x0000000012167229 */ /* 0x000fca0000000012 */
[----:B------:R-:W-:Y:S01]  /*1be0*/  DFMA R12, R14, R12, UR6 ;  /* 0x000000060e0c7e2b */ /* 0x000fe2000800000c */
[----:B------:R-:W-:Y:S01]  /*1bf0*/  UMOV UR6, 0x258a578b ;  /* 0x258a578b00067882 */ /* 0x000fe20000000000 */
[----:B------:R-:W-:Y:S01]  /*1c00*/  UMOV UR7, 0x3f3c71c7 ;  /* 0x3f3c71c700077882 */ /* 0x000fe20000000000 */
[-C--:B------:R-:W-:Y:S02]  /*1c10*/  DFMA R4, R4, -R6.reuse, R22 ;  /* 0x800000060404722b */ /* 0x080fe40000000016 */
[----:B------:R-:W-:-:S03]  /*1c20*/  DMUL R22, R6, R6 ;  /* 0x0000000606167228 */ /* 0x000fc60000000000 */
[----:B------:R-:W-:Y:S01]  /*1c30*/  DFMA R12, R14, R12, UR6 ;  /* 0x000000060e0c7e2b */ /* 0x000fe2000800000c */
[----:B------:R-:W-:Y:S01]  /*1c40*/  UMOV UR6, 0x9242b910 ;  /* 0x9242b91000067882 */ /* 0x000fe20000000000 */
[----:B------:R-:W-:Y:S01]  /*1c50*/  UMOV UR7, 0x3f624924 ;  /* 0x3f62492400077882 */ /* 0x000fe20000000000 */
[----:B------:R-:W-:-:S05]  /*1c60*/  DMUL R4, R16, R4 ;  /* 0x0000000410047228 */ /* 0x000fca0000000000 */
[----:B------:R-:W-:Y:S01]  /*1c70*/  DFMA R12, R14, R12, UR6 ;  /* 0x000000060e0c7e2b */ /* 0x000fe2000800000c */
[----:B------:R-:W-:Y:S01]  /*1c80*/  UMOV UR6, 0x99999dfb ;  /* 0x99999dfb00067882 */ /* 0x000fe20000000000 */
[----:B------:R-:W-:-:S03]  /*1c90*/  UMOV UR7, 0x3f899999 ;  /* 0x3f89999900077882 */ /* 0x000fc60000000000 */
[----:B------:R-:W-:Y:S01]  /*1ca0*/  IADD3 R27, PT, PT, R5, 0x100000, RZ ;  /* 0x00100000051b7810 */ /* 0x000fe20007ffe0ff */
[----:B------:R-:W-:Y:S02]  /*1cb0*/  IMAD.MOV.U32 R26, RZ, RZ, R4 ;  /* 0x000000ffff1a7224 */ /* 0x000fe400078e0004 */
[----:B------:R-:W-:Y:S01]  /*1cc0*/  DFMA R18, R14, R12, UR6 ;  /* 0x000000060e127e2b */ /* 0x000fe2000800000c */
[----:B------:R-:W-:Y:S01]  /*1cd0*/  UMOV UR6, 0x55555555 ;  /* 0x5555555500067882 */ /* 0x000fe20000000000 */
[----:B------:R-:W-:-:S06]  /*1ce0*/  UMOV UR7, 0x3fb55555 ;  /* 0x3fb5555500077882 */ /* 0x000fcc0000000000 */
[----:B------:R-:W-:-:S08]  /*1cf0*/  DFMA R12, R14, R18, UR6 ;  /* 0x000000060e0c7e2b */ /* 0x000fd00008000012 */
[----:B------:R-:W-:Y:S01]  /*1d00*/  DADD R16, -R12, UR6 ;  /* 0x000000060c107e29 */ /* 0x000fe20008000100 */
[----:B------:R-:W-:Y:S01]  /*1d10*/  UMOV UR6, 0xb9e7b0 ;  /* 0x00b9e7b000067882 */ /* 0x000fe20000000000 */
[----:B------:R-:W-:-:S06]  /*1d20*/  UMOV UR7, 0x3c46a4cb ;  /* 0x3c46a4cb00077882 */ /* 0x000fcc0000000000 */
[----:B------:R-:W-:Y:S02]  /*1d30*/  DFMA R18, R14, R18, R16 ;  /* 0x000000120e12722b */ /* 0x000fe40000000010 */
[C---:B------:R-:W-:Y:S02]  /*1d40*/  DFMA R16, R6.reuse, R6, -R22 ;  /* 0x000000060610722b */ /* 0x040fe40000000816 */
[----:B------:R-:W-:-:S04]  /*1d50*/  DMUL R14, R6, R22 ;  /* 0x00000016060e7228 */ /* 0x000fc80000000000 */
[----:B------:R-:W-:Y:S01]  /*1d60*/  DADD R18, R18, -UR6 ;  /* 0x8000000612127e29 */ /* 0x000fe20008000000 */
[----:B------:R-:W-:Y:S01]  /*1d70*/  UMOV UR6, 0x80000000 ;  /* 0x8000000000067882 */ /* 0x000fe20000000000 */
[C---:B------:R-:W-:Y:S01]  /*1d80*/  DFMA R16, R6.reuse, R26, R16 ;  /* 0x0000001a0610722b */ /* 0x040fe20000000010 */
[----:B------:R-:W-:Y:S01]  /*1d90*/  UMOV UR7, 0x43300000 ;  /* 0x4330000000077882 */ /* 0x000fe20000000000 */
[----:B------:R-:W-:-:S08]  /*1da0*/  DFMA R26, R6, R22, -R14 ;  /* 0x00000016061a722b */ /* 0x000fd0000000080e */
[----:B------:R-:W-:Y:S02]  /*1db0*/  DFMA R26, R4, R22, R26 ;  /* 0x00000016041a722b */ /* 0x000fe4000000001a */
[----:B------:R-:W-:-:S06]  /*1dc0*/  DADD R22, R12, R18 ;  /* 0x000000000c167229 */ /* 0x000fcc0000000012 */
[----:B------:R-:W-:Y:S02]  /*1dd0*/  DFMA R16, R6, R16, R26 ;  /* 0x000000100610722b */ /* 0x000fe4000000001a */
[----:B------:R-:W-:Y:S02]  /*1de0*/  DADD R26, R12, -R22 ;  /* 0x000000000c1a7229 */ /* 0x000fe40000000816 */
[----:B------:R-:W-:-:S06]  /*1df0*/  DMUL R12, R22, R14 ;  /* 0x0000000e160c7228 */ /* 0x000fcc0000000000 */
[----:B------:R-:W-:Y:S02]  /*1e00*/  DADD R18, R18, R26 ;  /* 0x0000000012127229 */ /* 0x000fe4000000001a */
[----:B------:R-:W-:-:S08]  /*1e10*/  DFMA R26, R22, R14, -R12 ;  /* 0x0000000e161a722b */ /* 0x000fd0000000080c */
[----:B------:R-:W-:-:S08]  /*1e20*/  DFMA R16, R22, R16, R26 ;  /* 0x000000101610722b */ /* 0x000fd0000000001a */
[----:B------:R-:W-:-:S08]  /*1e30*/  DFMA R18, R18, R14, R16 ;  /* 0x0000000e1212722b */ /* 0x000fd00000000010 */
[----:B------:R-:W-:-:S08]  /*1e40*/  DADD R16, R12, R18 ;  /* 0x000000000c107229 */ /* 0x000fd00000000012 */
[--C-:B------:R-:W-:Y:S02]  /*1e50*/  DADD R14, R6, R16.reuse ;  /* 0x00000000060e7229 */ /* 0x100fe40000000010 */
[----:B------:R-:W-:-:S06]  /*1e60*/  DADD R12, R12, -R16 ;  /* 0x000000000c0c7229 */ /* 0x000fcc0000000810 */
[----:B------:R-:W-:Y:S02]  /*1e70*/  DADD R6, R6, -R14 ;  /* 0x0000000006067229 */ /* 0x000fe4000000080e */
[----:B------:R-:W-:-:S06]  /*1e80*/  DADD R12, R18, R12 ;  /* 0x00000000120c7229 */ /* 0x000fcc000000000c */
[----:B------:R-:W-:-:S08]  /*1e90*/  DADD R6, R16, R6 ;  /* 0x0000000010067229 */ /* 0x000fd00000000006 */
[----:B------:R-:W-:-:S08]  /*1ea0*/  DADD R6, R12, R6 ;  /* 0x000000000c067229 */ /* 0x000fd00000000006 */
[----:B------:R-:W-:Y:S01]  /*1eb0*/  DADD R6, R4, R6 ;  /* 0x0000000004067229 */ /* 0x000fe20000000006 */
[----:B------:R-:W-:Y:S01]  /*1ec0*/  LOP3.LUT R4, R11, 0x80000000, RZ, 0x3c, !PT ;  /* 0x800000000b047812 */ /* 0x000fe200078e3cff */
[----:B------:R-:W-:-:S06]  /*1ed0*/  IMAD.MOV.U32 R5, RZ, RZ, 0x43300000 ;  /* 0x43300000ff057424 */ /* 0x000fcc00078e00ff */
[----:B------:R-:W-:Y:S02]  /*1ee0*/  DADD R10, R14, R6 ;  /* 0x000000000e0a7229 */ /* 0x000fe40000000006 */
[----:B------:R-:W-:Y:S01]  /*1ef0*/  DADD R12, R4, -UR6 ;  /* 0x80000006040c7e29 */ /* 0x000fe20008000000 */
[----:B------:R-:W-:Y:S01]  /*1f00*/  UMOV UR6, 0xfefa39ef ;  /* 0xfefa39ef00067882 */ /* 0x000fe20000000000 */
[----:B------:R-:W-:-:S04]  /*1f10*/  UMOV UR7, 0x3fe62e42 ;  /* 0x3fe62e4200077882 */ /* 0x000fc80000000000 */
[--C-:B------:R-:W-:Y:S02]  /*1f20*/  DADD R14, R14, -R10.reuse ;  /* 0x000000000e0e7229 */ /* 0x100fe4000000080a */
[----:B------:R-:W-:-:S06]  /*1f30*/  DFMA R4, R12, UR6, R10 ;  /* 0x000000060c047c2b */ /* 0x000fcc000800000a */
[----:B------:R-:W-:Y:S02]  /*1f40*/  DADD R14, R6, R14 ;  /* 0x00000000060e7229 */ /* 0x000fe4000000000e */
[----:B------:R-:W-:-:S08]  /*1f50*/  DFMA R16, R12, -UR6, R4 ;  /* 0x800000060c107c2b */ /* 0x000fd00008000004 */
[----:B------:R-:W-:-:S08]  /*1f60*/  DADD R16, -R10, R16 ;  /* 0x000000000a107229 */ /* 0x000fd00000000110 */
[----:B------:R-:W-:-:S08]  /*1f70*/  DADD R14, R14, -R16 ;  /* 0x000000000e0e7229 */ /* 0x000fd00000000810 */
[----:B------:R-:W-:-:S08]  /*1f80*/  DFMA R14, R12, UR8, R14 ;  /* 0x000000080c0e7c2b */ /* 0x000fd0000800000e */
[----:B------:R-:W-:-:S08]  /*1f90*/  DADD R6, R4, R14 ;  /* 0x0000000004067229 */ /* 0x000fd0000000000e */
[----:B------:R-:W-:Y:S02]  /*1fa0*/  DADD R10, R4, -R6 ;  /* 0x00000000040a7229 */ /* 0x000fe40000000806 */
[----:B------:R-:W-:-:S06]  /*1fb0*/  DMUL R4, R6, 2 ;  /* 0x4000000006047828 */ /* 0x000fcc0000000000 */
[----:B------:R-:W-:Y:S02]  /*1fc0*/  DADD R10, R14, R10 ;  /* 0x000000000e0a7229 */ /* 0x000fe4000000000a */
[----:B------:R-:W-:-:S08]  /*1fd0*/  DFMA R12, R6, 2, -R4 ;  /* 0x40000000060c782b */ /* 0x000fd00000000804 */
[----:B------:R-:W-:Y:S01]  /*1fe0*/  DFMA R12, R10, 2, R12 ;  /* 0x400000000a0c782b */ /* 0x000fe2000000000c */
[----:B------:R-:W-:Y:S02]  /*1ff0*/  IMAD.MOV.U32 R10, RZ, RZ, 0x652b82fe ;  /* 0x652b82feff0a7424 */ /* 0x000fe400078e00ff */
[----:B------:R-:W-:-:S05]  /*2000*/  IMAD.MOV.U32 R11, RZ, RZ, 0x3ff71547 ;  /* 0x3ff71547ff0b7424 */ /* 0x000fca00078e00ff */
[----:B------:R-:W-:-:S08]  /*2010*/  DADD R6, R4, R12 ;  /* 0x0000000004067229 */ /* 0x000fd0000000000c */
[----:B------:R-:W-:Y:S02]  /*2020*/  DFMA R10, R6, R10, 6.75539944105574400000e+15 ;  /* 0x43380000060a742b */ /* 0x000fe4000000000a */
[----:B------:R-:W-:Y:S01]  /*2030*/  FSETP.GEU.AND P0, PT, |R7|, 4.1917929649353027344, PT ;  /* 0x4086232b0700780b */ /* 0x000fe20003f0e200 */
[----:B------:R-:W-:-:S05]  /*2040*/  DADD R4, R4, -R6 ;  /* 0x0000000004047229 */ /* 0x000fca0000000806 */
[----:B------:R-:W-:-:S03]  /*2050*/  DADD R14, R10, -6.75539944105574400000e+15 ;  /* 0xc33800000a0e7429 */ /* 0x000fc60000000000 */
[----:B------:R-:W-:-:S05]  /*2060*/  DADD R12, R12, R4 ;  /* 0x000000000c0c7229 */ /* 0x000fca0000000004 */
[----:B------:R-:W-:Y:S01]  /*2070*/  DFMA R16, R14, -UR6, R6 ;  /* 0x800000060e107c2b */ /* 0x000fe20008000006 */
[----:B------:R-:W-:Y:S01]  /*2080*/  UMOV UR6, 0x3b39803f ;  /* 0x3b39803f00067882 */ /* 0x000fe20000000000 */
[----:B------:R-:W-:-:S06]  /*2090*/  UMOV UR7, 0x3c7abc9e ;  /* 0x3c7abc9e00077882 */ /* 0x000fcc0000000000 */
[----:B------:R-:W-:Y:S01]  /*20a0*/  DFMA R14, R14, -UR6, R16 ;  /* 0x800000060e0e7c2b */ /* 0x000fe20008000010 */
[----:B------:R-:W-:Y:S01]  /*20b0*/  UMOV UR6, 0x69ce2bdf ;  /* 0x69ce2bdf00067882 */ /* 0x000fe20000000000 */
[----:B------:R-:W-:Y:S01]  /*20c0*/  IMAD.MOV.U32 R16, RZ, RZ, -0x35dec16 ;  /* 0xfca213eaff107424 */ /* 0x000fe200078e00ff */
[----:B------:R-:W-:Y:S01]  /*20d0*/  MOV R17, 0x3e928af3 ;  /* 0x3e928af300117802 */ /* 0x000fe20000000f00 */
[----:B------:R-:W-:-:S05]  /*20e0*/  UMOV UR7, 0x3e5ade15 ;  /* 0x3e5ade1500077882 */ /* 0x000fca0000000000 */
[----:B------:R-:W-:Y:S01]  /*20f0*/  DFMA R16, R14, UR6, R16 ;  /* 0x000000060e107c2b */ /* 0x000fe20008000010 */
[----:B------:R-:W-:Y:S01]  /*2100*/  UMOV UR6, 0x62401315 ;  /* 0x6240131500067882 */ /* 0x000fe20000000000 */
[----:B------:R-:W-:-:S06]  /*2110*/  UMOV UR7, 0x3ec71dee ;  /* 0x3ec71dee00077882 */ /* 0x000fcc0000000000 */
[----:B------:R-:W-:Y:S01]  /*2120*/  DFMA R16, R14, R16, UR6 ;  /* 0x000000060e107e2b */ /* 0x000fe20008000010 */
        /* <DEDUP_REMOVED lines=20> */
[----:B------:R-:W-:-:S08]  /*2270*/  DFMA R16, R14, R16, UR6 ;  /* 0x000000060e107e2b */ /* 0x000fd00008000010 */
[----:B------:R-:W-:-:S08]  /*2280*/  DFMA R16, R14, R16, 1 ;  /* 0x3ff000000e10742b */ /* 0x000fd00000000010 */
[----:B------:R-:W-:-:S10]  /*2290*/  DFMA R14, R14, R16, 1 ;  /* 0x3ff000000e0e742b */ /* 0x000fd40000000010 */
[----:B------:R-:W-:Y:S02]  /*22a0*/  IMAD R5, R10, 0x100000, R15 ;  /* 0x001000000a057824 */ /* 0x000fe400078e020f */
[----:B------:R-:W-:Y:S01]  /*22b0*/  IMAD.MOV.U32 R4, RZ, RZ, R14 ;  /* 0x000000ffff047224 */ /* 0x000fe200078e000e */
[----:B------:R-:W-:Y:S06]  /*22c0*/  @!P0 BRA `(.L_x_24) ;  /* 0x0000000000308947 */ /* 0x000fec0003800000 */
[----:B------:R-:W-:Y:S01]  /*22d0*/  FSETP.GEU.AND P1, PT, |R7|, 4.2275390625, PT ;  /* 0x408748000700780b */ /* 0x000fe20003f2e200 */
[C---:B------:R-:W-:Y:S02]  /*22e0*/  DADD R16, R6.reuse, +INF ;  /* 0x7ff0000006107429 */ /* 0x040fe40000000000 */
[----:B------:R-:W-:-:S08]  /*22f0*/  DSETP.GEU.AND P0, PT, R6, RZ, PT ;  /* 0x000000ff0600722a */ /* 0x000fd00003f0e000 */
[----:B------:R-:W-:Y:S02]  /*2300*/  FSEL R5, R17, RZ, P0 ;  /* 0x000000ff11057208 */ /* 0x000fe40000000000 */
[----:B------:R-:W-:-:S04]  /*2310*/  @!P1 LEA.HI R4, R10, R10, RZ, 0x1 ;  /* 0x0000000a0a049211 */ /* 0x000fc800078f08ff */
[----:B------:R-:W-:Y:S02]  /*2320*/  @!P1 SHF.R.S32.HI R7, RZ, 0x1, R4 ;  /* 0x00000001ff079819 */ /* 0x000fe40000011404 */
[----:B------:R-:W-:-:S03]  /*2330*/  FSEL R4, R16, RZ, P0 ;  /* 0x000000ff10047208 */ /* 0x000fc60000000000 */
[----:B------:R-:W-:Y:S02]  /*2340*/  @!P1 IMAD.IADD R6, R10, 0x1, -R7 ;  /* 0x000000010a069824 */ /* 0x000fe400078e0a07 */
[----:B------:R-:W-:-:S03]  /*2350*/  @!P1 IMAD R15, R7, 0x100000, R15 ;  /* 0x00100000070f9824 */ /* 0x000fc600078e020f */
[----:B------:R-:W-:Y:S01]  /*2360*/  @!P1 LEA R7, R6, 0x3ff00000, 0x14 ;  /* 0x3ff0000006079811 */ /* 0x000fe200078ea0ff */
[----:B------:R-:W-:-:S06]  /*2370*/  @!P1 IMAD.MOV.U32 R6, RZ, RZ, RZ ;  /* 0x000000ffff069224 */ /* 0x000fcc00078e00ff */
[----:B------:R-:W-:-:S11]  /*2380*/  @!P1 DMUL R4, R14, R6 ;  /* 0x000000060e049228 */ /* 0x000fd60000000000 */
.L_x_24:
[----:B------:R-:W-:Y:S01]  /*2390*/  DFMA R12, R12, R4, R4 ;  /* 0x000000040c0c722b */ /* 0x000fe20000000004 */
[----:B------:R-:W-:Y:S01]  /*23a0*/  IMAD.MOV.U32 R21, RZ, RZ, 0x0 ;  /* 0x00000000ff157424 */ /* 0x000fe200078e00ff */
[----:B------:R-:W-:-:S08]  /*23b0*/  DSETP.NEU.AND P0, PT, |R4|, +INF , PT ;  /* 0x7ff000000400742a */ /* 0x000fd00003f0d200 */
[----:B------:R-:W-:Y:S02]  /*23c0*/  FSEL R10, R4, R12, !P0 ;  /* 0x0000000c040a7208 */ /* 0x000fe40004000000 */
[----:B------:R-:W-:Y:S01]  /*23d0*/  FSEL R11, R5, R13, !P0 ;  /* 0x0000000d050b7208 */ /* 0x000fe20004000000 */
[----:B------:R-:W-:Y:S06]  /*23e0*/  RET.REL.NODEC R20 `(_Z21computeClassVariancesPjdlPd) ;  /* 0xffffffdc14047950 */ /* 0x000fec0003c3ffff */
.L_x_25:
        /* <DEDUP_REMOVED lines=9> */
.L_x_31:


//--------------------- .text._Z18calculateHistogramPjPhll --------------------------
	.section	.text._Z18calculateHistogramPjPhll,"ax",@progbits
	.align	128
        .global         _Z18calculateHistogramPjPhll
        .type           _Z18calculateHistogramPjPhll,@function
        .size           _Z18calculateHistogramPjPhll,(.L_x_34 - _Z18calculateHistogramPjPhll)
        .other          _Z18calculateHistogramPjPhll,@"STO_CUDA_ENTRY STV_DEFAULT"
_Z18calculateHistogramPjPhll:
.text._Z18calculateHistogramPjPhll:
        /* <DEDUP_REMOVED lines=8> */
[----:B------:R-:W0:Y:S01]  /*0080*/  LDC.64 R6, c[0x0][0x380] ;  /* 0x0000e000ff067b82 */ /* 0x000e220000000a00 */
[----:B------:R-:W-:Y:S01]  /*0090*/  IMAD R3, R3, UR4, R0 ;  /* 0x0000000403037c24 */ /* 0x000fe2000f8e0200 */
[----:B------:R-:W1:Y:S03]  /*00a0*/  LDCU.64 UR6, c[0x0][0x358] ;  /* 0x00006b00ff0677ac */ /* 0x000e660008000a00 */
[-C--:B------:R-:W-:Y:S01]  /*00b0*/  IMAD R0, R3, R4.reuse, RZ ;  /* 0x0000000403007224 */ /* 0x080fe200078e02ff */
[----:B------:R-:W2:Y:S04]  /*00c0*/  LDCU.64 UR4, c[0x0][0x398] ;  /* 0x00007300ff0477ac */ /* 0x000ea80008000a00 */
[----:B------:R-:W-:Y:S01]  /*00d0*/  IADD3 R11, P0, PT, R0, R4, RZ ;  /* 0x00000004000b7210 */ /* 0x000fe20007f1e0ff */
[----:B------:R-:W3:Y:S01]  /*00e0*/  LDCU.64 UR8, c[0x0][0x388] ;  /* 0x00007100ff0877ac */ /* 0x000ee20008000a00 */
[----:B------:R-:W-:-:S05]  /*00f0*/  SHF.R.S32.HI R2, RZ, 0x1f, R0 ;  /* 0x0000001fff027819 */ /* 0x000fca0000011400 */
[----:B------:R-:W-:-:S07]  /*0100*/  IMAD.X R13, R2, 0x1, R5, P0 ;  /* 0x00000001020d7824 */ /* 0x000fce00000e0605 */
.L_x_28:
[----:B--2---:R-:W-:Y:S01]  /*0110*/  ISETP.GE.U32.AND P0, PT, R0, UR4, PT ;  /* 0x0000000400007c0c */ /* 0x004fe2000bf06070 */
[----:B------:R-:W-:Y:S03]  /*0120*/  BSSY.RECONVERGENT B0, `(.L_x_26) ;  /* 0x0000009000007945 */ /* 0x000fe60003800200 */
[----:B------:R-:W-:-:S13]  /*0130*/  ISETP.GE.AND.EX P0, PT, R2, UR5, PT, P0 ;  /* 0x0000000502007c0c */ /* 0x000fda000bf06300 */
[----:B------:R-:W-:Y:S05]  /*0140*/  @P0 BRA `(.L_x_27) ;  /* 0x0000000000180947 */ /* 0x000fea0003800000 */
[----:B---3--:R-:W-:-:S04]  /*0150*/  IADD3 R4, P0, PT, R0, UR8, RZ ;  /* 0x0000000800047c10 */ /* 0x008fc8000ff1e0ff */
[----:B------:R-:W-:-:S05]  /*0160*/  IADD3.X R5, PT, PT, R2, UR9, RZ, P0, !PT ;  /* 0x0000000902057c10 */ /* 0x000fca00087fe4ff */
[----:B-1----:R-:W0:Y:S01]  /*0170*/  LDG.E.U8 R3, desc[UR6][R4.64] ;  /* 0x0000000604037981 */ /* 0x002e22000c1e1100 */
[----:B------:R-:W-:Y:S02]  /*0180*/  IMAD.MOV.U32 R9, RZ, RZ, 0x1 ;  /* 0x00000001ff097424 */ /* 0x000fe400078e00ff */
[----:B0-----:R-:W-:-:S05]  /*0190*/  IMAD.WIDE.U32 R2, R3, 0x4, R6 ;  /* 0x0000000403027825 */ /* 0x001fca00078e0006 */
[----:B------:R2:W-:Y:S02]  /*01a0*/  REDG.E.ADD.STRONG.GPU desc[UR6][R2.64], R9 ;  /* 0x000000090200798e */ /* 0x0005e4000c12e106 */
.L_x_27:
[----:B-1-3--:R-:W-:Y:S05]  /*01b0*/  BSYNC.RECONVERGENT B0 ;  /* 0x0000000000007941 */ /* 0x00afea0003800200 */
.L_x_26:
[----:B------:R-:W-:-:S05]  /*01c0*/  VIADD R0, R0, 0x1 ;  /* 0x0000000100007836 */ /* 0x000fca0000000000 */
[----:B------:R-:W-:Y:S02]  /*01d0*/  ISETP.GT.U32.AND P0, PT, R11, R0, PT ;  /* 0x000000000b00720c */ /* 0x000fe40003f04070 */
[----:B--2---:R-:W-:-:S04]  /*01e0*/  SHF.R.S32.HI R2, RZ, 0x1f, R0 ;  /* 0x0000001fff027819 */ /* 0x004fc80000011400 */
[----:B------:R-:W-:-:S13]  /*01f0*/  ISETP.GT.AND.EX P0, PT, R13, R2, PT, P0 ;  /* 0x000000020d00720c */ /* 0x000fda0003f04300 */
[----:B------:R-:W-:Y:S05]  /*0200*/  @P0 BRA `(.L_x_28) ;  /* 0xfffffffc00c00947 */ /* 0x000fea000383ffff */
[----:B------:R-:W-:Y:S05]  /*0210*/  EXIT ;  /* 0x000000000000794d */ /* 0x000fea0003800000 */
.L_x_29:
        /* <DEDUP_REMOVED lines=14> */
.L_x_34:


//--------------------- .nv.shared.reserved.0     --------------------------
	.section	.nv.shared.reserved.0,"aw",@nobits
	.weak		__nv_reservedSMEM_offset_0_alias
	.size		__nv_reservedSMEM_offset_0_alias, 0, 64
	.other		__nv_reservedSMEM_offset_0_alias,@"STO_CUDA_RESERVED_SHARED STV_DEFAULT"
__nv_reservedSMEM_offset_0_alias:
	.zero		0
	.zero		64


//--------------------- .nv.constant0._Z8binarizePhllh --------------------------
	.section	.nv.constant0._Z8binarizePhllh,"a",@progbits
	.sectionflags	@""
	.align	4
.nv.constant0._Z8binarizePhllh:
	.zero		921


//--------------------- .nv.constant0._Z21computeClassVariancesPjdlPd --------------------------
	.section	.nv.constant0._Z21computeClassVariancesPjdlPd,"a",@progbits
	.sectionflags	@""
	.align	4
.nv.constant0._Z21computeClassVariancesPjdlPd:
	.zero		928


//--------------------- .nv.constant0._Z18calculateHistogramPjPhll --------------------------
	.section	.nv.constant0._Z18calculateHistogramPjPhll,"a",@progbits
	.sectionflags	@""
	.align	4
.nv.constant0._Z18calculateHistogramPjPhll:
	.zero		928


//--------------------- SYMBOLS --------------------------

	.type		.nv.reservedSmem.offset0,@object
	.size		.nv.reservedSmem.offset0,0x4
